//
// Generated by NVIDIA NVVM Compiler
//
// Compiler Build ID: CL-36424714
// Cuda compilation tools, release 13.0, V13.0.88
// Based on NVVM 20.0.0
//

.version 9.0
.target sm_100
.address_size 64

	// .globl	_Z15SSIP_NTT_stage1PxS_S_jjjj
.extern .shared .align 16 .b8 u[];

.visible .entry _Z15SSIP_NTT_stage1PxS_S_jjjj(
	.param .u64 .ptr .align 1 _Z15SSIP_NTT_stage1PxS_S_jjjj_param_0,
	.param .u64 .ptr .align 1 _Z15SSIP_NTT_stage1PxS_S_jjjj_param_1,
	.param .u64 .ptr .align 1 _Z15SSIP_NTT_stage1PxS_S_jjjj_param_2,
	.param .u32 _Z15SSIP_NTT_stage1PxS_S_jjjj_param_3,
	.param .u32 _Z15SSIP_NTT_stage1PxS_S_jjjj_param_4,
	.param .u32 _Z15SSIP_NTT_stage1PxS_S_jjjj_param_5,
	.param .u32 _Z15SSIP_NTT_stage1PxS_S_jjjj_param_6
)
{
	.reg .pred 	%p<22>;
	.reg .b32 	%r<132>;
	.reg .b64 	%rd<230>;

	ld.param.u64 	%rd26, [_Z15SSIP_NTT_stage1PxS_S_jjjj_param_0];
	ld.param.u64 	%rd27, [_Z15SSIP_NTT_stage1PxS_S_jjjj_param_1];
	ld.param.u64 	%rd25, [_Z15SSIP_NTT_stage1PxS_S_jjjj_param_2];
	ld.param.u32 	%r46, [_Z15SSIP_NTT_stage1PxS_S_jjjj_param_3];
	ld.param.u32 	%r48, [_Z15SSIP_NTT_stage1PxS_S_jjjj_param_4];
	ld.param.u32 	%r47, [_Z15SSIP_NTT_stage1PxS_S_jjjj_param_5];
	ld.param.u32 	%r49, [_Z15SSIP_NTT_stage1PxS_S_jjjj_param_6];
	cvta.to.global.u64 	%rd1, %rd27;
	cvta.to.global.u64 	%rd28, %rd26;
	mov.u32 	%r1, %tid.x;
	mov.u32 	%r50, %ctaid.x;
	sub.s32 	%r51, %r48, %r47;
	add.s32 	%r2, %r51, 1;
	mov.b32 	%r52, 1;
	shl.b32 	%r53, %r52, %r2;
	shr.u32 	%r54, %r50, %r2;
	add.s32 	%r55, %r48, 1;
	shl.b32 	%r56, %r54, %r55;
	add.s32 	%r57, %r53, -1;
	add.s32 	%r58, %r47, -1;
	shl.b32 	%r3, %r52, %r58;
	and.b32  	%r4, %r57, %r50;
	add.s32 	%r59, %r4, %r56;
	mul.wide.u32 	%rd29, %r59, 8;
	add.s64 	%rd30, %rd28, %rd29;
	add.s32 	%r60, %r3, -1;
	and.b32  	%r61, %r60, %r1;
	add.s32 	%r62, %r51, 2;
	shl.b32 	%r63, %r61, %r62;
	mul.wide.u32 	%rd31, %r63, 8;
	add.s64 	%rd2, %rd30, %rd31;
	ld.global.u64 	%rd32, [%rd2];
	shl.b32 	%r64, %r1, 4;
	mov.u32 	%r65, u;
	add.s32 	%r5, %r65, %r64;
	add.s32 	%r66, %r63, %r53;
	mul.wide.u32 	%rd33, %r66, 8;
	add.s64 	%rd3, %rd30, %rd33;
	ld.global.u64 	%rd34, [%rd3];
	shl.b32 	%r6, %r1, 1;
	st.shared.v2.u64 	[%r5], {%rd32, %rd34};
	bar.sync 	0;
	sub.s32 	%r7, %r49, %r47;
	setp.eq.s32 	%p1, %r47, 0;
	@%p1 bra 	$L__BB0_17;
	and.b32  	%r8, %r47, 3;
	setp.lt.u32 	%p2, %r47, 4;
	mov.b32 	%r127, 0;
	@%p2 bra 	$L__BB0_12;
	and.b32  	%r127, %r47, -4;
	neg.s32 	%r124, %r127;
	mov.b32 	%r123, 1;
$L__BB0_3:
	add.s32 	%r13, %r123, -1;
	shr.u32 	%r69, %r3, %r13;
	add.s32 	%r70, %r69, -1;
	and.b32  	%r14, %r70, %r1;
	sub.s32 	%r71, %r6, %r14;
	shl.b32 	%r72, %r71, 3;
	mov.u32 	%r73, u;
	add.s32 	%r74, %r73, %r72;
	ld.shared.u64 	%rd35, [%r74];
	shl.b32 	%r75, %r69, 3;
	add.s32 	%r15, %r74, %r75;
	ld.shared.u64 	%rd36, [%r15];
	add.s64 	%rd37, %rd36, %rd35;
	mul.hi.s64 	%rd38, %rd37, 5270498295554651223;
	shr.u64 	%rd39, %rd38, 63;
	shr.s64 	%rd40, %rd38, 27;
	add.s64 	%rd41, %rd40, %rd39;
	mul.lo.s64 	%rd42, %rd41, 469762049;
	sub.s64 	%rd43, %rd37, %rd42;
	st.shared.u64 	[%r74], %rd43;
	ld.shared.u64 	%rd44, [%r15];
	sub.s64 	%rd45, %rd35, %rd44;
	add.s64 	%rd46, %rd45, 469762049;
	mul.hi.s64 	%rd47, %rd46, 5270498295554651223;
	shr.u64 	%rd48, %rd47, 63;
	shr.s64 	%rd49, %rd47, 27;
	add.s64 	%rd50, %rd49, %rd48;
	mul.lo.s64 	%rd51, %rd50, 469762049;
	sub.s64 	%rd4, %rd46, %rd51;
	st.shared.u64 	[%r15], %rd4;
	setp.eq.s32 	%p3, %r14, 0;
	@%p3 bra 	$L__BB0_5;
	shl.b32 	%r76, %r14, %r13;
	shl.b32 	%r77, %r76, %r7;
	mul.wide.u32 	%rd52, %r77, 8;
	add.s64 	%rd53, %rd1, %rd52;
	ld.global.u64 	%rd54, [%rd53];
	mul.lo.s64 	%rd55, %rd4, %rd54;
	mul.hi.s64 	%rd56, %rd55, 5270498295554651223;
	shr.u64 	%rd57, %rd56, 63;
	shr.s64 	%rd58, %rd56, 27;
	add.s64 	%rd59, %rd58, %rd57;
	mul.lo.s64 	%rd60, %rd59, 469762049;
	sub.s64 	%rd61, %rd55, %rd60;
	st.shared.u64 	[%r15], %rd61;
$L__BB0_5:
	bar.sync 	0;
	add.s32 	%r16, %r123, 2;
	shr.u32 	%r78, %r3, %r123;
	add.s32 	%r79, %r78, -1;
	and.b32  	%r17, %r79, %r1;
	sub.s32 	%r80, %r6, %r17;
	shl.b32 	%r81, %r80, 3;
	mov.u32 	%r82, u;
	add.s32 	%r83, %r82, %r81;
	ld.shared.u64 	%rd62, [%r83];
	shl.b32 	%r84, %r78, 3;
	add.s32 	%r18, %r83, %r84;
	ld.shared.u64 	%rd63, [%r18];
	add.s64 	%rd64, %rd63, %rd62;
	mul.hi.s64 	%rd65, %rd64, 5270498295554651223;
	shr.u64 	%rd66, %rd65, 63;
	shr.s64 	%rd67, %rd65, 27;
	add.s64 	%rd68, %rd67, %rd66;
	mul.lo.s64 	%rd69, %rd68, 469762049;
	sub.s64 	%rd70, %rd64, %rd69;
	st.shared.u64 	[%r83], %rd70;
	ld.shared.u64 	%rd71, [%r18];
	sub.s64 	%rd72, %rd62, %rd71;
	add.s64 	%rd73, %rd72, 469762049;
	mul.hi.s64 	%rd74, %rd73, 5270498295554651223;
	shr.u64 	%rd75, %rd74, 63;
	shr.s64 	%rd76, %rd74, 27;
	add.s64 	%rd77, %rd76, %rd75;
	mul.lo.s64 	%rd78, %rd77, 469762049;
	sub.s64 	%rd5, %rd73, %rd78;
	st.shared.u64 	[%r18], %rd5;
	setp.eq.s32 	%p4, %r17, 0;
	@%p4 bra 	$L__BB0_7;
	shl.b32 	%r85, %r17, %r123;
	shl.b32 	%r86, %r85, %r7;
	mul.wide.u32 	%rd79, %r86, 8;
	add.s64 	%rd80, %rd1, %rd79;
	ld.global.u64 	%rd81, [%rd80];
	mul.lo.s64 	%rd82, %rd5, %rd81;
	mul.hi.s64 	%rd83, %rd82, 5270498295554651223;
	shr.u64 	%rd84, %rd83, 63;
	shr.s64 	%rd85, %rd83, 27;
	add.s64 	%rd86, %rd85, %rd84;
	mul.lo.s64 	%rd87, %rd86, 469762049;
	sub.s64 	%rd88, %rd82, %rd87;
	st.shared.u64 	[%r18], %rd88;
$L__BB0_7:
	bar.sync 	0;
	add.s32 	%r19, %r123, 1;
	shr.u32 	%r87, %r3, %r19;
	add.s32 	%r88, %r87, -1;
	and.b32  	%r20, %r88, %r1;
	sub.s32 	%r89, %r6, %r20;
	shl.b32 	%r90, %r89, 3;
	mov.u32 	%r91, u;
	add.s32 	%r92, %r91, %r90;
	ld.shared.u64 	%rd89, [%r92];
	shl.b32 	%r93, %r87, 3;
	add.s32 	%r21, %r92, %r93;
	ld.shared.u64 	%rd90, [%r21];
	add.s64 	%rd91, %rd90, %rd89;
	mul.hi.s64 	%rd92, %rd91, 5270498295554651223;
	shr.u64 	%rd93, %rd92, 63;
	shr.s64 	%rd94, %rd92, 27;
	add.s64 	%rd95, %rd94, %rd93;
	mul.lo.s64 	%rd96, %rd95, 469762049;
	sub.s64 	%rd97, %rd91, %rd96;
	st.shared.u64 	[%r92], %rd97;
	ld.shared.u64 	%rd98, [%r21];
	sub.s64 	%rd99, %rd89, %rd98;
	add.s64 	%rd100, %rd99, 469762049;
	mul.hi.s64 	%rd101, %rd100, 5270498295554651223;
	shr.u64 	%rd102, %rd101, 63;
	shr.s64 	%rd103, %rd101, 27;
	add.s64 	%rd104, %rd103, %rd102;
	mul.lo.s64 	%rd105, %rd104, 469762049;
	sub.s64 	%rd6, %rd100, %rd105;
	st.shared.u64 	[%r21], %rd6;
	setp.eq.s32 	%p5, %r20, 0;
	@%p5 bra 	$L__BB0_9;
	shl.b32 	%r94, %r20, %r19;
	shl.b32 	%r95, %r94, %r7;
	mul.wide.u32 	%rd106, %r95, 8;
	add.s64 	%rd107, %rd1, %rd106;
	ld.global.u64 	%rd108, [%rd107];
	mul.lo.s64 	%rd109, %rd6, %rd108;
	mul.hi.s64 	%rd110, %rd109, 5270498295554651223;
	shr.u64 	%rd111, %rd110, 63;
	shr.s64 	%rd112, %rd110, 27;
	add.s64 	%rd113, %rd112, %rd111;
	mul.lo.s64 	%rd114, %rd113, 469762049;
	sub.s64 	%rd115, %rd109, %rd114;
	st.shared.u64 	[%r21], %rd115;
$L__BB0_9:
	bar.sync 	0;
	shr.u32 	%r96, %r3, %r16;
	add.s32 	%r97, %r96, -1;
	and.b32  	%r22, %r97, %r1;
	sub.s32 	%r98, %r6, %r22;
	shl.b32 	%r99, %r98, 3;
	mov.u32 	%r100, u;
	add.s32 	%r101, %r100, %r99;
	ld.shared.u64 	%rd116, [%r101];
	shl.b32 	%r102, %r96, 3;
	add.s32 	%r23, %r101, %r102;
	ld.shared.u64 	%rd117, [%r23];
	add.s64 	%rd118, %rd117, %rd116;
	mul.hi.s64 	%rd119, %rd118, 5270498295554651223;
	shr.u64 	%rd120, %rd119, 63;
	shr.s64 	%rd121, %rd119, 27;
	add.s64 	%rd122, %rd121, %rd120;
	mul.lo.s64 	%rd123, %rd122, 469762049;
	sub.s64 	%rd124, %rd118, %rd123;
	st.shared.u64 	[%r101], %rd124;
	ld.shared.u64 	%rd125, [%r23];
	sub.s64 	%rd126, %rd116, %rd125;
	add.s64 	%rd127, %rd126, 469762049;
	mul.hi.s64 	%rd128, %rd127, 5270498295554651223;
	shr.u64 	%rd129, %rd128, 63;
	shr.s64 	%rd130, %rd128, 27;
	add.s64 	%rd131, %rd130, %rd129;
	mul.lo.s64 	%rd132, %rd131, 469762049;
	sub.s64 	%rd7, %rd127, %rd132;
	st.shared.u64 	[%r23], %rd7;
	setp.eq.s32 	%p6, %r22, 0;
	@%p6 bra 	$L__BB0_11;
	shl.b32 	%r103, %r22, %r16;
	shl.b32 	%r104, %r103, %r7;
	mul.wide.u32 	%rd133, %r104, 8;
	add.s64 	%rd134, %rd1, %rd133;
	ld.global.u64 	%rd135, [%rd134];
	mul.lo.s64 	%rd136, %rd7, %rd135;
	mul.hi.s64 	%rd137, %rd136, 5270498295554651223;
	shr.u64 	%rd138, %rd137, 63;
	shr.s64 	%rd139, %rd137, 27;
	add.s64 	%rd140, %rd139, %rd138;
	mul.lo.s64 	%rd141, %rd140, 469762049;
	sub.s64 	%rd142, %rd136, %rd141;
	st.shared.u64 	[%r23], %rd142;
$L__BB0_11:
	bar.sync 	0;
	add.s32 	%r124, %r124, 4;
	add.s32 	%r123, %r123, 4;
	setp.ne.s32 	%p7, %r124, 0;
	@%p7 bra 	$L__BB0_3;
$L__BB0_12:
	setp.eq.s32 	%p8, %r8, 0;
	@%p8 bra 	$L__BB0_17;
	neg.s32 	%r126, %r8;
	mov.u32 	%r109, u;
$L__BB0_14:
	.pragma "nounroll";
	shr.u32 	%r105, %r3, %r127;
	add.s32 	%r106, %r105, -1;
	and.b32  	%r30, %r106, %r1;
	sub.s32 	%r107, %r6, %r30;
	shl.b32 	%r108, %r107, 3;
	add.s32 	%r110, %r109, %r108;
	ld.shared.u64 	%rd143, [%r110];
	shl.b32 	%r111, %r105, 3;
	add.s32 	%r31, %r110, %r111;
	ld.shared.u64 	%rd144, [%r31];
	add.s64 	%rd145, %rd144, %rd143;
	mul.hi.s64 	%rd146, %rd145, 5270498295554651223;
	shr.u64 	%rd147, %rd146, 63;
	shr.s64 	%rd148, %rd146, 27;
	add.s64 	%rd149, %rd148, %rd147;
	mul.lo.s64 	%rd150, %rd149, 469762049;
	sub.s64 	%rd151, %rd145, %rd150;
	st.shared.u64 	[%r110], %rd151;
	ld.shared.u64 	%rd152, [%r31];
	sub.s64 	%rd153, %rd143, %rd152;
	add.s64 	%rd154, %rd153, 469762049;
	mul.hi.s64 	%rd155, %rd154, 5270498295554651223;
	shr.u64 	%rd156, %rd155, 63;
	shr.s64 	%rd157, %rd155, 27;
	add.s64 	%rd158, %rd157, %rd156;
	mul.lo.s64 	%rd159, %rd158, 469762049;
	sub.s64 	%rd8, %rd154, %rd159;
	st.shared.u64 	[%r31], %rd8;
	setp.eq.s32 	%p9, %r30, 0;
	@%p9 bra 	$L__BB0_16;
	shl.b32 	%r112, %r30, %r127;
	shl.b32 	%r113, %r112, %r7;
	mul.wide.u32 	%rd160, %r113, 8;
	add.s64 	%rd161, %rd1, %rd160;
	ld.global.u64 	%rd162, [%rd161];
	mul.lo.s64 	%rd163, %rd8, %rd162;
	mul.hi.s64 	%rd164, %rd163, 5270498295554651223;
	shr.u64 	%rd165, %rd164, 63;
	shr.s64 	%rd166, %rd164, 27;
	add.s64 	%rd167, %rd166, %rd165;
	mul.lo.s64 	%rd168, %rd167, 469762049;
	sub.s64 	%rd169, %rd163, %rd168;
	st.shared.u64 	[%r31], %rd169;
$L__BB0_16:
	bar.sync 	0;
	add.s32 	%r127, %r127, 1;
	add.s32 	%r126, %r126, 1;
	setp.ne.s32 	%p10, %r126, 0;
	@%p10 bra 	$L__BB0_14;
$L__BB0_17:
	shr.u32 	%r114, %r46, %r2;
	shr.u32 	%r115, %r114, %r47;
	mul.lo.s32 	%r129, %r4, %r115;
	setp.eq.s32 	%p11, %r129, 0;
	mov.b64 	%rd221, 1;
	@%p11 bra 	$L__BB0_22;
	cvta.to.global.u64 	%rd9, %rd25;
	mov.b64 	%rd221, 1;
	mov.b32 	%r128, 0;
$L__BB0_19:
	and.b32  	%r117, %r129, 1;
	setp.eq.b32 	%p12, %r117, 1;
	not.pred 	%p13, %p12;
	@%p13 bra 	$L__BB0_21;
	mul.wide.u32 	%rd172, %r128, 8;
	add.s64 	%rd173, %rd9, %rd172;
	ld.global.u64 	%rd174, [%rd173];
	mul.lo.s64 	%rd175, %rd174, %rd221;
	mul.hi.s64 	%rd176, %rd175, 5270498295554651223;
	shr.u64 	%rd177, %rd176, 63;
	shr.s64 	%rd178, %rd176, 27;
	add.s64 	%rd179, %rd178, %rd177;
	mul.lo.s64 	%rd180, %rd179, 469762049;
	sub.s64 	%rd221, %rd175, %rd180;
$L__BB0_21:
	shr.u32 	%r37, %r129, 1;
	add.s32 	%r128, %r128, 1;
	setp.gt.u32 	%p14, %r129, 1;
	mov.u32 	%r129, %r37;
	@%p14 bra 	$L__BB0_19;
$L__BB0_22:
	brev.b32 	%r118, %r6;
	sub.s32 	%r39, 32, %r47;
	shr.u32 	%r130, %r118, %r39;
	setp.eq.s32 	%p15, %r130, 0;
	mov.b64 	%rd225, 1;
	@%p15 bra 	$L__BB0_27;
	mov.b64 	%rd225, 1;
	mov.u64 	%rd224, %rd221;
$L__BB0_24:
	and.b32  	%r119, %r130, 1;
	setp.eq.b32 	%p16, %r119, 1;
	not.pred 	%p17, %p16;
	@%p17 bra 	$L__BB0_26;
	mul.lo.s64 	%rd183, %rd225, %rd224;
	mul.hi.s64 	%rd184, %rd183, 5270498295554651223;
	shr.u64 	%rd185, %rd184, 63;
	shr.s64 	%rd186, %rd184, 27;
	add.s64 	%rd187, %rd186, %rd185;
	mul.lo.s64 	%rd188, %rd187, 469762049;
	sub.s64 	%rd225, %rd183, %rd188;
$L__BB0_26:
	shr.u32 	%r42, %r130, 1;
	mul.lo.s64 	%rd189, %rd224, %rd224;
	mul.hi.u64 	%rd190, %rd189, 5270498295554651223;
	shr.u64 	%rd191, %rd190, 27;
	mul.lo.s64 	%rd192, %rd191, 469762049;
	sub.s64 	%rd224, %rd189, %rd192;
	setp.gt.u32 	%p18, %r130, 1;
	mov.u32 	%r130, %r42;
	@%p18 bra 	$L__BB0_24;
$L__BB0_27:
	add.s32 	%r120, %r6, 1;
	brev.b32 	%r121, %r120;
	shr.u32 	%r131, %r121, %r39;
	mov.b64 	%rd229, 1;
$L__BB0_28:
	and.b32  	%r122, %r131, 1;
	setp.eq.b32 	%p19, %r122, 1;
	not.pred 	%p20, %p19;
	@%p20 bra 	$L__BB0_30;
	mul.lo.s64 	%rd194, %rd229, %rd221;
	mul.hi.s64 	%rd195, %rd194, 5270498295554651223;
	shr.u64 	%rd196, %rd195, 63;
	shr.s64 	%rd197, %rd195, 27;
	add.s64 	%rd198, %rd197, %rd196;
	mul.lo.s64 	%rd199, %rd198, 469762049;
	sub.s64 	%rd229, %rd194, %rd199;
$L__BB0_30:
	shr.u32 	%r45, %r131, 1;
	mul.lo.s64 	%rd200, %rd221, %rd221;
	mul.hi.u64 	%rd201, %rd200, 5270498295554651223;
	shr.u64 	%rd202, %rd201, 27;
	mul.lo.s64 	%rd203, %rd202, 469762049;
	sub.s64 	%rd221, %rd200, %rd203;
	setp.gt.u32 	%p21, %r131, 1;
	mov.u32 	%r131, %r45;
	@%p21 bra 	$L__BB0_28;
	ld.shared.v2.u64 	{%rd204, %rd205}, [%r5];
	mul.lo.s64 	%rd206, %rd204, %rd225;
	mul.hi.s64 	%rd207, %rd206, 5270498295554651223;
	shr.u64 	%rd208, %rd207, 63;
	shr.s64 	%rd209, %rd207, 27;
	add.s64 	%rd210, %rd209, %rd208;
	mul.lo.s64 	%rd211, %rd210, 469762049;
	sub.s64 	%rd212, %rd206, %rd211;
	st.global.u64 	[%rd2], %rd212;
	mul.lo.s64 	%rd213, %rd205, %rd229;
	mul.hi.s64 	%rd214, %rd213, 5270498295554651223;
	shr.u64 	%rd215, %rd214, 63;
	shr.s64 	%rd216, %rd214, 27;
	add.s64 	%rd217, %rd216, %rd215;
	mul.lo.s64 	%rd218, %rd217, 469762049;
	sub.s64 	%rd219, %rd213, %rd218;
	st.global.u64 	[%rd3], %rd219;
	ret;

}
	// .globl	_Z15SSIP_NTT_stage2PxS_S_jjjj
.visible .entry _Z15SSIP_NTT_stage2PxS_S_jjjj(
	.param .u64 .ptr .align 1 _Z15SSIP_NTT_stage2PxS_S_jjjj_param_0,
	.param .u64 .ptr .align 1 _Z15SSIP_NTT_stage2PxS_S_jjjj_param_1,
	.param .u64 .ptr .align 1 _Z15SSIP_NTT_stage2PxS_S_jjjj_param_2,
	.param .u32 _Z15SSIP_NTT_stage2PxS_S_jjjj_param_3,
	.param .u32 _Z15SSIP_NTT_stage2PxS_S_jjjj_param_4,
	.param .u32 _Z15SSIP_NTT_stage2PxS_S_jjjj_param_5,
	.param .u32 _Z15SSIP_NTT_stage2PxS_S_jjjj_param_6
)
{
	.reg .pred 	%p<24>;
	.reg .b32 	%r<181>;
	.reg .b64 	%rd<285>;

	ld.param.u64 	%rd38, [_Z15SSIP_NTT_stage2PxS_S_jjjj_param_0];
	ld.param.u32 	%r41, [_Z15SSIP_NTT_stage2PxS_S_jjjj_param_3];
	ld.param.u32 	%r43, [_Z15SSIP_NTT_stage2PxS_S_jjjj_param_4];
	ld.param.u32 	%r42, [_Z15SSIP_NTT_stage2PxS_S_jjjj_param_5];
	ld.param.u32 	%r44, [_Z15SSIP_NTT_stage2PxS_S_jjjj_param_6];
	cvta.to.global.u64 	%rd39, %rd38;
	mov.u32 	%r1, %tid.x;
	mov.u32 	%r2, %ctaid.x;
	sub.s32 	%r45, %r43, %r42;
	add.s32 	%r3, %r45, 1;
	mov.b32 	%r46, 1;
	shl.b32 	%r47, %r46, %r3;
	not.b32 	%r48, %r43;
	add.s32 	%r49, %r41, %r48;
	shl.b32 	%r50, %r46, %r49;
	add.s32 	%r174, %r42, -1;
	shl.b32 	%r51, %r50, %r174;
	shl.b32 	%r52, %r51, 1;
	shl.b32 	%r5, %r42, 1;
	shr.u32 	%r53, %r52, %r5;
	add.s32 	%r54, %r49, %r42;
	sub.s32 	%r55, %r54, %r5;
	shr.u32 	%r56, %r2, %r55;
	add.s32 	%r57, %r53, -1;
	and.b32  	%r58, %r57, %r2;
	shl.b32 	%r6, %r46, %r174;
	shr.u32 	%r59, %r58, %r3;
	mov.b32 	%r60, 2;
	shl.b32 	%r61, %r60, %r174;
	shl.b32 	%r62, %r61, %r3;
	add.s32 	%r63, %r47, -1;
	and.b32  	%r64, %r58, %r63;
	mad.lo.s32 	%r65, %r56, %r52, %r64;
	mad.lo.s32 	%r66, %r59, %r62, %r65;
	mul.wide.u32 	%rd40, %r66, 8;
	add.s64 	%rd41, %rd39, %rd40;
	shr.u32 	%r67, %r1, %r174;
	shl.b32 	%r68, %r67, %r49;
	add.s32 	%r69, %r6, -1;
	and.b32  	%r70, %r69, %r1;
	shl.b32 	%r71, %r60, %r3;
	mad.lo.s32 	%r72, %r70, %r71, %r68;
	mul.wide.u32 	%rd42, %r72, 8;
	add.s64 	%rd1, %rd41, %rd42;
	ld.global.u64 	%rd43, [%rd1];
	shl.b32 	%r73, %r1, 4;
	mov.u32 	%r74, u;
	add.s32 	%r75, %r74, %r73;
	add.s32 	%r76, %r72, %r47;
	mul.wide.u32 	%rd44, %r76, 8;
	add.s64 	%rd2, %rd41, %rd44;
	ld.global.u64 	%rd45, [%rd2];
	shl.b32 	%r7, %r1, 1;
	st.shared.v2.u64 	[%r75], {%rd43, %rd45};
	add.s32 	%r77, %r72, %r51;
	mul.wide.u32 	%rd46, %r77, 8;
	add.s64 	%rd3, %rd41, %rd46;
	ld.global.u64 	%rd47, [%rd3];
	mov.u32 	%r78, %ntid.x;
	shl.b32 	%r8, %r78, 1;
	shl.b32 	%r79, %r78, 4;
	add.s32 	%r80, %r75, %r79;
	add.s32 	%r81, %r76, %r51;
	mul.wide.u32 	%rd48, %r81, 8;
	add.s64 	%rd4, %rd41, %rd48;
	ld.global.u64 	%rd49, [%rd4];
	st.shared.v2.u64 	[%r80], {%rd47, %rd49};
	bar.sync 	0;
	sub.s32 	%r9, %r44, %r42;
	setp.eq.s32 	%p1, %r42, 0;
	@%p1 bra 	$L__BB1_18;
	setp.eq.s32 	%p2, %r42, 1;
	mov.b32 	%r176, 0;
	@%p2 bra 	$L__BB1_12;
	and.b32  	%r84, %r42, -2;
	neg.s32 	%r175, %r84;
	mov.b32 	%r173, 1;
$L__BB1_3:
	add.s32 	%r14, %r173, -1;
	shr.u32 	%r85, %r6, %r14;
	shr.u32 	%r86, %r8, %r174;
	shr.u32 	%r87, %r86, 1;
	div.u32 	%r88, %r1, %r87;
	add.s32 	%r89, %r85, -1;
	and.b32  	%r15, %r89, %r1;
	sub.s32 	%r90, %r7, %r15;
	mad.lo.s32 	%r91, %r88, %r86, %r90;
	shl.b32 	%r92, %r91, 3;
	add.s32 	%r94, %r74, %r92;
	ld.shared.u64 	%rd50, [%r94];
	shl.b32 	%r95, %r85, 3;
	add.s32 	%r16, %r94, %r95;
	ld.shared.u64 	%rd51, [%r16];
	shl.b32 	%r96, %r86, 3;
	add.s32 	%r97, %r94, %r96;
	ld.shared.u64 	%rd5, [%r97];
	add.s32 	%r17, %r97, %r95;
	ld.shared.u64 	%rd6, [%r17];
	add.s64 	%rd52, %rd51, %rd50;
	mul.hi.s64 	%rd53, %rd52, 5270498295554651223;
	shr.u64 	%rd54, %rd53, 63;
	shr.s64 	%rd55, %rd53, 27;
	add.s64 	%rd56, %rd55, %rd54;
	mul.lo.s64 	%rd57, %rd56, 469762049;
	sub.s64 	%rd58, %rd52, %rd57;
	st.shared.u64 	[%r94], %rd58;
	add.s64 	%rd59, %rd6, %rd5;
	mul.hi.s64 	%rd60, %rd59, 5270498295554651223;
	shr.u64 	%rd61, %rd60, 63;
	shr.s64 	%rd62, %rd60, 27;
	add.s64 	%rd63, %rd62, %rd61;
	mul.lo.s64 	%rd64, %rd63, 469762049;
	sub.s64 	%rd65, %rd59, %rd64;
	st.shared.u64 	[%r97], %rd65;
	sub.s64 	%rd66, %rd50, %rd51;
	add.s64 	%rd67, %rd66, 469762049;
	mul.hi.s64 	%rd68, %rd67, 5270498295554651223;
	shr.u64 	%rd69, %rd68, 63;
	shr.s64 	%rd70, %rd68, 27;
	add.s64 	%rd71, %rd70, %rd69;
	mul.lo.s64 	%rd72, %rd71, 469762049;
	sub.s64 	%rd7, %rd67, %rd72;
	st.shared.u64 	[%r16], %rd7;
	setp.eq.s32 	%p3, %r15, 0;
	@%p3 bra 	$L__BB1_5;
	ld.param.u64 	%rd269, [_Z15SSIP_NTT_stage2PxS_S_jjjj_param_1];
	shl.b32 	%r98, %r15, %r14;
	shl.b32 	%r99, %r98, %r9;
	cvta.to.global.u64 	%rd73, %rd269;
	mul.wide.u32 	%rd74, %r99, 8;
	add.s64 	%rd75, %rd73, %rd74;
	ld.global.u64 	%rd76, [%rd75];
	mul.lo.s64 	%rd77, %rd7, %rd76;
	mul.hi.s64 	%rd78, %rd77, 5270498295554651223;
	shr.u64 	%rd79, %rd78, 63;
	shr.s64 	%rd80, %rd78, 27;
	add.s64 	%rd81, %rd80, %rd79;
	mul.lo.s64 	%rd82, %rd81, 469762049;
	sub.s64 	%rd83, %rd77, %rd82;
	st.shared.u64 	[%r16], %rd83;
$L__BB1_5:
	sub.s64 	%rd84, %rd5, %rd6;
	add.s64 	%rd85, %rd84, 469762049;
	mul.hi.s64 	%rd86, %rd85, 5270498295554651223;
	shr.u64 	%rd87, %rd86, 63;
	shr.s64 	%rd88, %rd86, 27;
	add.s64 	%rd89, %rd88, %rd87;
	mul.lo.s64 	%rd90, %rd89, 469762049;
	sub.s64 	%rd8, %rd85, %rd90;
	st.shared.u64 	[%r17], %rd8;
	@%p3 bra 	$L__BB1_7;
	ld.param.u64 	%rd270, [_Z15SSIP_NTT_stage2PxS_S_jjjj_param_1];
	shl.b32 	%r100, %r15, %r14;
	shl.b32 	%r101, %r100, %r9;
	cvta.to.global.u64 	%rd91, %rd270;
	mul.wide.u32 	%rd92, %r101, 8;
	add.s64 	%rd93, %rd91, %rd92;
	ld.global.u64 	%rd94, [%rd93];
	mul.lo.s64 	%rd95, %rd8, %rd94;
	mul.hi.s64 	%rd96, %rd95, 5270498295554651223;
	shr.u64 	%rd97, %rd96, 63;
	shr.s64 	%rd98, %rd96, 27;
	add.s64 	%rd99, %rd98, %rd97;
	mul.lo.s64 	%rd100, %rd99, 469762049;
	sub.s64 	%rd101, %rd95, %rd100;
	st.shared.u64 	[%r17], %rd101;
$L__BB1_7:
	ld.param.u64 	%rd271, [_Z15SSIP_NTT_stage2PxS_S_jjjj_param_1];
	cvta.to.global.u64 	%rd9, %rd271;
	bar.sync 	0;
	shr.u32 	%r102, %r6, %r173;
	add.s32 	%r103, %r174, -1;
	shr.u32 	%r104, %r8, %r103;
	shr.u32 	%r105, %r104, 1;
	div.u32 	%r106, %r1, %r105;
	add.s32 	%r107, %r102, -1;
	and.b32  	%r18, %r107, %r1;
	sub.s32 	%r108, %r7, %r18;
	mad.lo.s32 	%r109, %r106, %r104, %r108;
	shl.b32 	%r110, %r109, 3;
	mov.u32 	%r111, u;
	add.s32 	%r112, %r111, %r110;
	ld.shared.u64 	%rd102, [%r112];
	shl.b32 	%r113, %r102, 3;
	add.s32 	%r19, %r112, %r113;
	ld.shared.u64 	%rd103, [%r19];
	shl.b32 	%r114, %r104, 3;
	add.s32 	%r115, %r112, %r114;
	ld.shared.u64 	%rd10, [%r115];
	add.s32 	%r20, %r115, %r113;
	ld.shared.u64 	%rd11, [%r20];
	add.s64 	%rd104, %rd103, %rd102;
	mul.hi.s64 	%rd105, %rd104, 5270498295554651223;
	shr.u64 	%rd106, %rd105, 63;
	shr.s64 	%rd107, %rd105, 27;
	add.s64 	%rd108, %rd107, %rd106;
	mul.lo.s64 	%rd109, %rd108, 469762049;
	sub.s64 	%rd110, %rd104, %rd109;
	st.shared.u64 	[%r112], %rd110;
	add.s64 	%rd111, %rd11, %rd10;
	mul.hi.s64 	%rd112, %rd111, 5270498295554651223;
	shr.u64 	%rd113, %rd112, 63;
	shr.s64 	%rd114, %rd112, 27;
	add.s64 	%rd115, %rd114, %rd113;
	mul.lo.s64 	%rd116, %rd115, 469762049;
	sub.s64 	%rd117, %rd111, %rd116;
	st.shared.u64 	[%r115], %rd117;
	sub.s64 	%rd118, %rd102, %rd103;
	add.s64 	%rd119, %rd118, 469762049;
	mul.hi.s64 	%rd120, %rd119, 5270498295554651223;
	shr.u64 	%rd121, %rd120, 63;
	shr.s64 	%rd122, %rd120, 27;
	add.s64 	%rd123, %rd122, %rd121;
	mul.lo.s64 	%rd124, %rd123, 469762049;
	sub.s64 	%rd12, %rd119, %rd124;
	st.shared.u64 	[%r19], %rd12;
	setp.eq.s32 	%p5, %r18, 0;
	@%p5 bra 	$L__BB1_9;
	shl.b32 	%r116, %r18, %r173;
	shl.b32 	%r117, %r116, %r9;
	mul.wide.u32 	%rd125, %r117, 8;
	add.s64 	%rd126, %rd9, %rd125;
	ld.global.u64 	%rd127, [%rd126];
	mul.lo.s64 	%rd128, %rd12, %rd127;
	mul.hi.s64 	%rd129, %rd128, 5270498295554651223;
	shr.u64 	%rd130, %rd129, 63;
	shr.s64 	%rd131, %rd129, 27;
	add.s64 	%rd132, %rd131, %rd130;
	mul.lo.s64 	%rd133, %rd132, 469762049;
	sub.s64 	%rd134, %rd128, %rd133;
	st.shared.u64 	[%r19], %rd134;
$L__BB1_9:
	sub.s64 	%rd135, %rd10, %rd11;
	add.s64 	%rd136, %rd135, 469762049;
	mul.hi.s64 	%rd137, %rd136, 5270498295554651223;
	shr.u64 	%rd138, %rd137, 63;
	shr.s64 	%rd139, %rd137, 27;
	add.s64 	%rd140, %rd139, %rd138;
	mul.lo.s64 	%rd141, %rd140, 469762049;
	sub.s64 	%rd13, %rd136, %rd141;
	st.shared.u64 	[%r20], %rd13;
	@%p5 bra 	$L__BB1_11;
	shl.b32 	%r118, %r18, %r173;
	shl.b32 	%r119, %r118, %r9;
	mul.wide.u32 	%rd142, %r119, 8;
	add.s64 	%rd143, %rd9, %rd142;
	ld.global.u64 	%rd144, [%rd143];
	mul.lo.s64 	%rd145, %rd13, %rd144;
	mul.hi.s64 	%rd146, %rd145, 5270498295554651223;
	shr.u64 	%rd147, %rd146, 63;
	shr.s64 	%rd148, %rd146, 27;
	add.s64 	%rd149, %rd148, %rd147;
	mul.lo.s64 	%rd150, %rd149, 469762049;
	sub.s64 	%rd151, %rd145, %rd150;
	st.shared.u64 	[%r20], %rd151;
$L__BB1_11:
	and.b32  	%r176, %r42, -2;
	bar.sync 	0;
	add.s32 	%r175, %r175, 2;
	add.s32 	%r174, %r174, -2;
	add.s32 	%r173, %r173, 2;
	setp.ne.s32 	%p7, %r175, 0;
	@%p7 bra 	$L__BB1_3;
$L__BB1_12:
	and.b32  	%r120, %r42, 1;
	setp.eq.b32 	%p8, %r120, 1;
	not.pred 	%p9, %p8;
	@%p9 bra 	$L__BB1_18;
	ld.param.u64 	%rd272, [_Z15SSIP_NTT_stage2PxS_S_jjjj_param_1];
	cvta.to.global.u64 	%rd14, %rd272;
	shr.u32 	%r121, %r6, %r176;
	not.b32 	%r122, %r176;
	add.s32 	%r123, %r42, %r122;
	shr.u32 	%r124, %r8, %r123;
	shr.u32 	%r125, %r124, 1;
	div.u32 	%r126, %r1, %r125;
	add.s32 	%r127, %r121, -1;
	and.b32  	%r26, %r127, %r1;
	sub.s32 	%r128, %r7, %r26;
	mad.lo.s32 	%r129, %r126, %r124, %r128;
	shl.b32 	%r130, %r129, 3;
	mov.u32 	%r131, u;
	add.s32 	%r132, %r131, %r130;
	ld.shared.u64 	%rd152, [%r132];
	shl.b32 	%r133, %r121, 3;
	add.s32 	%r27, %r132, %r133;
	ld.shared.u64 	%rd153, [%r27];
	shl.b32 	%r134, %r124, 3;
	add.s32 	%r135, %r132, %r134;
	ld.shared.u64 	%rd15, [%r135];
	add.s32 	%r28, %r135, %r133;
	ld.shared.u64 	%rd16, [%r28];
	add.s64 	%rd154, %rd153, %rd152;
	mul.hi.s64 	%rd155, %rd154, 5270498295554651223;
	shr.u64 	%rd156, %rd155, 63;
	shr.s64 	%rd157, %rd155, 27;
	add.s64 	%rd158, %rd157, %rd156;
	mul.lo.s64 	%rd159, %rd158, 469762049;
	sub.s64 	%rd160, %rd154, %rd159;
	st.shared.u64 	[%r132], %rd160;
	add.s64 	%rd161, %rd16, %rd15;
	mul.hi.s64 	%rd162, %rd161, 5270498295554651223;
	shr.u64 	%rd163, %rd162, 63;
	shr.s64 	%rd164, %rd162, 27;
	add.s64 	%rd165, %rd164, %rd163;
	mul.lo.s64 	%rd166, %rd165, 469762049;
	sub.s64 	%rd167, %rd161, %rd166;
	st.shared.u64 	[%r135], %rd167;
	sub.s64 	%rd168, %rd152, %rd153;
	add.s64 	%rd169, %rd168, 469762049;
	mul.hi.s64 	%rd170, %rd169, 5270498295554651223;
	shr.u64 	%rd171, %rd170, 63;
	shr.s64 	%rd172, %rd170, 27;
	add.s64 	%rd173, %rd172, %rd171;
	mul.lo.s64 	%rd174, %rd173, 469762049;
	sub.s64 	%rd17, %rd169, %rd174;
	st.shared.u64 	[%r27], %rd17;
	setp.eq.s32 	%p10, %r26, 0;
	@%p10 bra 	$L__BB1_15;
	shl.b32 	%r136, %r26, %r176;
	shl.b32 	%r137, %r136, %r9;
	mul.wide.u32 	%rd175, %r137, 8;
	add.s64 	%rd176, %rd14, %rd175;
	ld.global.u64 	%rd177, [%rd176];
	mul.lo.s64 	%rd178, %rd17, %rd177;
	mul.hi.s64 	%rd179, %rd178, 5270498295554651223;
	shr.u64 	%rd180, %rd179, 63;
	shr.s64 	%rd181, %rd179, 27;
	add.s64 	%rd182, %rd181, %rd180;
	mul.lo.s64 	%rd183, %rd182, 469762049;
	sub.s64 	%rd184, %rd178, %rd183;
	st.shared.u64 	[%r27], %rd184;
$L__BB1_15:
	setp.eq.s32 	%p11, %r26, 0;
	sub.s64 	%rd185, %rd15, %rd16;
	add.s64 	%rd186, %rd185, 469762049;
	mul.hi.s64 	%rd187, %rd186, 5270498295554651223;
	shr.u64 	%rd188, %rd187, 63;
	shr.s64 	%rd189, %rd187, 27;
	add.s64 	%rd190, %rd189, %rd188;
	mul.lo.s64 	%rd191, %rd190, 469762049;
	sub.s64 	%rd18, %rd186, %rd191;
	st.shared.u64 	[%r28], %rd18;
	@%p11 bra 	$L__BB1_17;
	shl.b32 	%r138, %r26, %r176;
	shl.b32 	%r139, %r138, %r9;
	mul.wide.u32 	%rd192, %r139, 8;
	add.s64 	%rd193, %rd14, %rd192;
	ld.global.u64 	%rd194, [%rd193];
	mul.lo.s64 	%rd195, %rd18, %rd194;
	mul.hi.s64 	%rd196, %rd195, 5270498295554651223;
	shr.u64 	%rd197, %rd196, 63;
	shr.s64 	%rd198, %rd196, 27;
	add.s64 	%rd199, %rd198, %rd197;
	mul.lo.s64 	%rd200, %rd199, 469762049;
	sub.s64 	%rd201, %rd195, %rd200;
	st.shared.u64 	[%r28], %rd201;
$L__BB1_17:
	bar.sync 	0;
$L__BB1_18:
	mov.b32 	%r140, 1;
	shl.b32 	%r141, %r140, %r3;
	add.s32 	%r142, %r141, -1;
	and.b32  	%r143, %r142, %r2;
	shl.b32 	%r144, %r140, %r41;
	shr.u32 	%r145, %r144, %r3;
	shr.u32 	%r146, %r145, %r42;
	mul.lo.s32 	%r178, %r143, %r146;
	setp.eq.s32 	%p12, %r178, 0;
	mov.b64 	%rd275, 1;
	@%p12 bra 	$L__BB1_23;
	ld.param.u64 	%rd273, [_Z15SSIP_NTT_stage2PxS_S_jjjj_param_2];
	cvta.to.global.u64 	%rd19, %rd273;
	mov.b64 	%rd275, 1;
	mov.b32 	%r177, 0;
$L__BB1_20:
	and.b32  	%r148, %r178, 1;
	setp.eq.b32 	%p13, %r148, 1;
	not.pred 	%p14, %p13;
	@%p14 bra 	$L__BB1_22;
	mul.wide.u32 	%rd204, %r177, 8;
	add.s64 	%rd205, %rd19, %rd204;
	ld.global.u64 	%rd206, [%rd205];
	mul.lo.s64 	%rd207, %rd206, %rd275;
	mul.hi.s64 	%rd208, %rd207, 5270498295554651223;
	shr.u64 	%rd209, %rd208, 63;
	shr.s64 	%rd210, %rd208, 27;
	add.s64 	%rd211, %rd210, %rd209;
	mul.lo.s64 	%rd212, %rd211, 469762049;
	sub.s64 	%rd275, %rd207, %rd212;
$L__BB1_22:
	shr.u32 	%r32, %r178, 1;
	add.s32 	%r177, %r177, 1;
	setp.gt.u32 	%p15, %r178, 1;
	mov.u32 	%r178, %r32;
	@%p15 bra 	$L__BB1_20;
$L__BB1_23:
	shr.u32 	%r179, %r7, %r42;
	setp.eq.s32 	%p16, %r179, 0;
	mov.b64 	%rd279, 1;
	@%p16 bra 	$L__BB1_28;
	mov.b64 	%rd279, 1;
	mov.u64 	%rd278, %rd275;
$L__BB1_25:
	and.b32  	%r149, %r179, 1;
	setp.eq.b32 	%p17, %r149, 1;
	not.pred 	%p18, %p17;
	@%p18 bra 	$L__BB1_27;
	mul.lo.s64 	%rd215, %rd279, %rd278;
	mul.hi.s64 	%rd216, %rd215, 5270498295554651223;
	shr.u64 	%rd217, %rd216, 63;
	shr.s64 	%rd218, %rd216, 27;
	add.s64 	%rd219, %rd218, %rd217;
	mul.lo.s64 	%rd220, %rd219, 469762049;
	sub.s64 	%rd279, %rd215, %rd220;
$L__BB1_27:
	shr.u32 	%r36, %r179, 1;
	mul.lo.s64 	%rd221, %rd278, %rd278;
	mul.hi.u64 	%rd222, %rd221, 5270498295554651223;
	shr.u64 	%rd223, %rd222, 27;
	mul.lo.s64 	%rd224, %rd223, 469762049;
	sub.s64 	%rd278, %rd221, %rd224;
	setp.gt.u32 	%p19, %r179, 1;
	mov.u32 	%r179, %r36;
	@%p19 bra 	$L__BB1_25;
$L__BB1_28:
	mov.u32 	%r150, %ntid.x;
	shl.b32 	%r151, %r150, 1;
	add.s32 	%r37, %r7, %r151;
	shr.u32 	%r180, %r37, %r42;
	setp.eq.s32 	%p20, %r180, 0;
	mov.b64 	%rd283, 1;
	@%p20 bra 	$L__BB1_33;
	mov.b64 	%rd283, 1;
$L__BB1_30:
	and.b32  	%r152, %r180, 1;
	setp.eq.b32 	%p21, %r152, 1;
	not.pred 	%p22, %p21;
	@%p22 bra 	$L__BB1_32;
	mul.lo.s64 	%rd227, %rd283, %rd275;
	mul.hi.s64 	%rd228, %rd227, 5270498295554651223;
	shr.u64 	%rd229, %rd228, 63;
	shr.s64 	%rd230, %rd228, 27;
	add.s64 	%rd231, %rd230, %rd229;
	mul.lo.s64 	%rd232, %rd231, 469762049;
	sub.s64 	%rd283, %rd227, %rd232;
$L__BB1_32:
	shr.u32 	%r40, %r180, 1;
	mul.lo.s64 	%rd233, %rd275, %rd275;
	mul.hi.u64 	%rd234, %rd233, 5270498295554651223;
	shr.u64 	%rd235, %rd234, 27;
	mul.lo.s64 	%rd236, %rd235, 469762049;
	sub.s64 	%rd275, %rd233, %rd236;
	setp.gt.u32 	%p23, %r180, 1;
	mov.u32 	%r180, %r40;
	@%p23 bra 	$L__BB1_30;
$L__BB1_33:
	add.s32 	%r153, %r37, 1;
	add.s32 	%r154, %r7, 1;
	brev.b32 	%r155, %r7;
	sub.s32 	%r156, 32, %r5;
	shr.u32 	%r157, %r155, %r156;
	brev.b32 	%r158, %r154;
	shr.u32 	%r159, %r158, %r156;
	brev.b32 	%r160, %r37;
	shr.u32 	%r161, %r160, %r156;
	brev.b32 	%r162, %r153;
	shr.u32 	%r163, %r162, %r156;
	shl.b32 	%r164, %r157, 3;
	mov.u32 	%r165, u;
	add.s32 	%r166, %r165, %r164;
	ld.shared.u64 	%rd237, [%r166];
	mul.lo.s64 	%rd238, %rd237, %rd279;
	mul.hi.s64 	%rd239, %rd238, 5270498295554651223;
	shr.u64 	%rd240, %rd239, 63;
	shr.s64 	%rd241, %rd239, 27;
	add.s64 	%rd242, %rd241, %rd240;
	mul.lo.s64 	%rd243, %rd242, 469762049;
	sub.s64 	%rd244, %rd238, %rd243;
	st.global.u64 	[%rd1], %rd244;
	shl.b32 	%r167, %r159, 3;
	add.s32 	%r168, %r165, %r167;
	ld.shared.u64 	%rd245, [%r168];
	mul.lo.s64 	%rd246, %rd245, %rd279;
	mul.hi.s64 	%rd247, %rd246, 5270498295554651223;
	shr.u64 	%rd248, %rd247, 63;
	shr.s64 	%rd249, %rd247, 27;
	add.s64 	%rd250, %rd249, %rd248;
	mul.lo.s64 	%rd251, %rd250, 469762049;
	sub.s64 	%rd252, %rd246, %rd251;
	st.global.u64 	[%rd2], %rd252;
	shl.b32 	%r169, %r161, 3;
	add.s32 	%r170, %r165, %r169;
	ld.shared.u64 	%rd253, [%r170];
	mul.lo.s64 	%rd254, %rd253, %rd283;
	mul.hi.s64 	%rd255, %rd254, 5270498295554651223;
	shr.u64 	%rd256, %rd255, 63;
	shr.s64 	%rd257, %rd255, 27;
	add.s64 	%rd258, %rd257, %rd256;
	mul.lo.s64 	%rd259, %rd258, 469762049;
	sub.s64 	%rd260, %rd254, %rd259;
	st.global.u64 	[%rd3], %rd260;
	shl.b32 	%r171, %r163, 3;
	add.s32 	%r172, %r165, %r171;
	ld.shared.u64 	%rd261, [%r172];
	mul.lo.s64 	%rd262, %rd261, %rd283;
	mul.hi.s64 	%rd263, %rd262, 5270498295554651223;
	shr.u64 	%rd264, %rd263, 63;
	shr.s64 	%rd265, %rd263, 27;
	add.s64 	%rd266, %rd265, %rd264;
	mul.lo.s64 	%rd267, %rd266, 469762049;
	sub.s64 	%rd268, %rd262, %rd267;
	st.global.u64 	[%rd4], %rd268;
	ret;

}


// ===== COMPILED SASS (sm_100) =====

	.target	sm_100

	.elftype	@"ET_EXEC"


//--------------------- .note.nv.tkinfo           --------------------------
	.section	.note.nv.tkinfo,"",@"SHT_NOTE"
	.sectionflags	@"SHF_NOTE_NV_TKINFO"
	.tkinfo
        /*0018*/ 	.word	0x00000002
        /*0030*/ 	.string	""
        /*0030*/ 	.string	"ptxas"
        /*0030*/ 	.string	"Cuda compilation tools, release 13.0, V13.0.88"
        /*0030*/ 	.string	"Build cuda_13.0.r13.0/compiler.36424714_0"
        /*0030*/ 	.string	"-arch sm_100 -m 64 "



//--------------------- .note.nv.cuinfo           --------------------------
	.section	.note.nv.cuinfo,"",@"SHT_NOTE"
	.sectionflags	@"SHF_NOTE_NV_CUINFO"
        /*0018*/ 	.short	0x0002
        /*001a*/ 	.short	0x0064
        /*001c*/ 	.short	0x0082
	.zero		2


//--------------------- .nv.info                  --------------------------
	.section	.nv.info,"",@"SHT_CUDA_INFO"
	.align	4


	//----- nvinfo : EIATTR_REGCOUNT
	.align		4
        /*0000*/ 	.byte	0x04, 0x2f
        /*0002*/ 	.short	(.L_1 - .L_0)
	.align		4
.L_0:
        /*0004*/ 	.word	index@(_Z15SSIP_NTT_stage1PxS_S_jjjj)
        /*0008*/ 	.word	0x00000020


	//----- nvinfo : EIATTR_FRAME_SIZE
	.align		4
.L_1:
        /*000c*/ 	.byte	0x04, 0x11
        /*000e*/ 	.short	(.L_3 - .L_2)
	.align		4
.L_2:
        /*0010*/ 	.word	index@(_Z15SSIP_NTT_stage1PxS_S_jjjj)
        /*0014*/ 	.word	0x00000000


	//----- nvinfo : EIATTR_REGCOUNT
	.align		4
.L_3:
        /*0018*/ 	.byte	0x04, 0x2f
        /*001a*/ 	.short	(.L_5 - .L_4)
	.align		4
.L_4:
        /*001c*/ 	.word	index@(_Z15SSIP_NTT_stage2PxS_S_jjjj)
        /*0020*/ 	.word	0x00000020


	//----- nvinfo : EIATTR_FRAME_SIZE
	.align		4
.L_5:
        /*0024*/ 	.byte	0x04, 0x11
        /*0026*/ 	.short	(.L_7 - .L_6)
	.align		4
.L_6:
        /*0028*/ 	.word	index@(_Z15SSIP_NTT_stage2PxS_S_jjjj)
        /*002c*/ 	.word	0x00000000


	//----- nvinfo : EIATTR_MIN_STACK_SIZE
	.align		4
.L_7:
        /*0030*/ 	.byte	0x04, 0x12
        /*0032*/ 	.short	(.L_9 - .L_8)
	.align		4
.L_8:
        /*0034*/ 	.word	index@(_Z15SSIP_NTT_stage2PxS_S_jjjj)
        /*0038*/ 	.word	0x00000000


	//----- nvinfo : EIATTR_MIN_STACK_SIZE
	.align		4
.L_9:
        /*003c*/ 	.byte	0x04, 0x12
        /*003e*/ 	.short	(.L_11 - .L_10)
	.align		4
.L_10:
        /*0040*/ 	.word	index@(_Z15SSIP_NTT_stage1PxS_S_jjjj)
        /*0044*/ 	.word	0x00000000
.L_11:


//--------------------- .nv.compat                --------------------------
	.section	.nv.compat,"",@"SHT_CUDA_COMPAT_INFO"
	.align	4
        /*0000*/ 	.byte	0x02, 0x09, 0x00, 0x00, 0x02, 0x02, 0x01, 0x00, 0x02, 0x05, 0x05, 0x00, 0x03, 0x07, 0x01, 0x01
        /*0010*/ 	.byte	0x02, 0x03, 0x00, 0x00, 0x02, 0x06, 0x01, 0x00, 0x04, 0x0b, 0x08, 0x00, 0x09, 0x00, 0x00, 0x00
        /*0020*/ 	.byte	0x00, 0x00, 0x00, 0x00


//--------------------- .nv.info._Z15SSIP_NTT_stage2PxS_S_jjjj --------------------------
	.section	.nv.info._Z15SSIP_NTT_stage2PxS_S_jjjj,"",@"SHT_CUDA_INFO"
	.sectionflags	@""
	.align	4


	//----- nvinfo : EIATTR_CUDA_API_VERSION
	.align		4
        /*0000*/ 	.byte	0x04, 0x37
        /*0002*/ 	.short	(.L_13 - .L_12)
.L_12:
        /*0004*/ 	.word	0x00000082


	//----- nvinfo : EIATTR_KPARAM_INFO
	.align		4
.L_13:
        /*0008*/ 	.byte	0x04, 0x17
        /*000a*/ 	.short	(.L_15 - .L_14)
.L_14:
        /*000c*/ 	.word	0x00000000
        /*0010*/ 	.short	0x0006
        /*0012*/ 	.short	0x0024
        /*0014*/ 	.byte	0x00, 0xf0, 0x11, 0x00


	//----- nvinfo : EIATTR_KPARAM_INFO
	.align		4
.L_15:
        /*0018*/ 	.byte	0x04, 0x17
        /*001a*/ 	.short	(.L_17 - .L_16)
.L_16:
        /*001c*/ 	.word	0x00000000
        /*0020*/ 	.short	0x0005
        /*0022*/ 	.short	0x0020
        /*0024*/ 	.byte	0x00, 0xf0, 0x11, 0x00


	//----- nvinfo : EIATTR_KPARAM_INFO
	.align		4
.L_17:
        /*0028*/ 	.byte	0x04, 0x17
        /*002a*/ 	.short	(.L_19 - .L_18)
.L_18:
        /*002c*/ 	.word	0x00000000
        /*0030*/ 	.short	0x0004
        /*0032*/ 	.short	0x001c
        /*0034*/ 	.byte	0x00, 0xf0, 0x11, 0x00


	//----- nvinfo : EIATTR_KPARAM_INFO
	.align		4
.L_19:
        /*0038*/ 	.byte	0x04, 0x17
        /*003a*/ 	.short	(.L_21 - .L_20)
.L_20:
        /*003c*/ 	.word	0x00000000
        /*0040*/ 	.short	0x0003
        /*0042*/ 	.short	0x0018
        /*0044*/ 	.byte	0x00, 0xf0, 0x11, 0x00


	//----- nvinfo : EIATTR_KPARAM_INFO
	.align		4
.L_21:
        /*0048*/ 	.byte	0x04, 0x17
        /*004a*/ 	.short	(.L_23 - .L_22)
.L_22:
        /*004c*/ 	.word	0x00000000
        /*0050*/ 	.short	0x0002
        /*0052*/ 	.short	0x0010
        /*0054*/ 	.byte	0x00, 0xf5, 0x21, 0x00


	//----- nvinfo : EIATTR_KPARAM_INFO
	.align		4
.L_23:
        /*0058*/ 	.byte	0x04, 0x17
        /*005a*/ 	.short	(.L_25 - .L_24)
.L_24:
        /*005c*/ 	.word	0x00000000
        /*0060*/ 	.short	0x0001
        /*0062*/ 	.short	0x0008
        /*0064*/ 	.byte	0x00, 0xf5, 0x21, 0x00


	//----- nvinfo : EIATTR_KPARAM_INFO
	.align		4
.L_25:
        /*0068*/ 	.byte	0x04, 0x17
        /*006a*/ 	.short	(.L_27 - .L_26)
.L_26:
        /*006c*/ 	.word	0x00000000
        /*0070*/ 	.short	0x0000
        /*0072*/ 	.short	0x0000
        /*0074*/ 	.byte	0x00, 0xf5, 0x21, 0x00


	//----- nvinfo : EIATTR_SPARSE_MMA_MASK
	.align		4
.L_27:
        /*0078*/ 	.byte	0x03, 0x50
        /*007a*/ 	.short	0x0000


	//----- nvinfo : EIATTR_MAXREG_COUNT
	.align		4
        /*007c*/ 	.byte	0x03, 0x1b
        /*007e*/ 	.short	0x00ff


	//----- nvinfo : EIATTR_NUM_BARRIERS
	.align		4
        /*0080*/ 	.byte	0x02, 0x4c
        /*0082*/ 	.byte	0x01
	.zero		1


	//----- nvinfo : EIATTR_MERCURY_ISA_VERSION
	.align		4
        /*0084*/ 	.byte	0x03, 0x5f
        /*0086*/ 	.short	0x0101


	//----- nvinfo : EIATTR_VRC_CTA_INIT_COUNT
	.align		4
        /*0088*/ 	.byte	0x02, 0x4a
	.zero		1
	.zero		1


	//----- nvinfo : EIATTR_EXIT_INSTR_OFFSETS
	.align		4
        /*008c*/ 	.byte	0x04, 0x1c
        /*008e*/ 	.short	(.L_29 - .L_28)


	//   ....[0]....
.L_28:
        /*0090*/ 	.word	0x00003a10


	//----- nvinfo : EIATTR_CRS_STACK_SIZE
	.align		4
.L_29:
        /*0094*/ 	.byte	0x04, 0x1e
        /*0096*/ 	.short	(.L_31 - .L_30)
.L_30:
        /*0098*/ 	.word	0x00000000


	//----- nvinfo : EIATTR_CBANK_PARAM_SIZE
	.align		4
.L_31:
        /*009c*/ 	.byte	0x03, 0x19
        /*009e*/ 	.short	0x0028


	//----- nvinfo : EIATTR_PARAM_CBANK
	.align		4
        /*00a0*/ 	.byte	0x04, 0x0a
        /*00a2*/ 	.short	(.L_33 - .L_32)
	.align		4
.L_32:
        /*00a4*/ 	.word	index@(.nv.constant0._Z15SSIP_NTT_stage2PxS_S_jjjj)
        /*00a8*/ 	.short	0x0380
        /*00aa*/ 	.short	0x0028


	//----- nvinfo : EIATTR_SW_WAR
	.align		4
.L_33:
        /*00ac*/ 	.byte	0x04, 0x36
        /*00ae*/ 	.short	(.L_35 - .L_34)
.L_34:
        /*00b0*/ 	.word	0x00000008
.L_35:


//--------------------- .nv.info._Z15SSIP_NTT_stage1PxS_S_jjjj --------------------------
	.section	.nv.info._Z15SSIP_NTT_stage1PxS_S_jjjj,"",@"SHT_CUDA_INFO"
	.sectionflags	@""
	.align	4


	//----- nvinfo : EIATTR_CUDA_API_VERSION
	.align		4
        /*0000*/ 	.byte	0x04, 0x37
        /*0002*/ 	.short	(.L_37 - .L_36)
.L_36:
        /*0004*/ 	.word	0x00000082


	//----- nvinfo : EIATTR_KPARAM_INFO
	.align		4
.L_37:
        /*0008*/ 	.byte	0x04, 0x17
        /*000a*/ 	.short	(.L_39 - .L_38)
.L_38:
        /*000c*/ 	.word	0x00000000
        /*0010*/ 	.short	0x0006
        /*0012*/ 	.short	0x0024
        /*0014*/ 	.byte	0x00, 0xf0, 0x11, 0x00


	//----- nvinfo : EIATTR_KPARAM_INFO
	.align		4
.L_39:
        /*0018*/ 	.byte	0x04, 0x17
        /*001a*/ 	.short	(.L_41 - .L_40)
.L_40:
        /*001c*/ 	.word	0x00000000
        /*0020*/ 	.short	0x0005
        /*0022*/ 	.short	0x0020
        /*0024*/ 	.byte	0x00, 0xf0, 0x11, 0x00


	//----- nvinfo : EIATTR_KPARAM_INFO
	.align		4
.L_41:
        /*0028*/ 	.byte	0x04, 0x17
        /*002a*/ 	.short	(.L_43 - .L_42)
.L_42:
        /*002c*/ 	.word	0x00000000
        /*0030*/ 	.short	0x0004
        /*0032*/ 	.short	0x001c
        /*0034*/ 	.byte	0x00, 0xf0, 0x11, 0x00


	//----- nvinfo : EIATTR_KPARAM_INFO
	.align		4
.L_43:
        /*0038*/ 	.byte	0x04, 0x17
        /*003a*/ 	.short	(.L_45 - .L_44)
.L_44:
        /*003c*/ 	.word	0x00000000
        /*0040*/ 	.short	0x0003
        /*0042*/ 	.short	0x0018
        /*0044*/ 	.byte	0x00, 0xf0, 0x11, 0x00


	//----- nvinfo : EIATTR_KPARAM_INFO
	.align		4
.L_45:
        /*0048*/ 	.byte	0x04, 0x17
        /*004a*/ 	.short	(.L_47 - .L_46)
.L_46:
        /*004c*/ 	.word	0x00000000
        /*0050*/ 	.short	0x0002
        /*0052*/ 	.short	0x0010
        /*0054*/ 	.byte	0x00, 0xf5, 0x21, 0x00


	//----- nvinfo : EIATTR_KPARAM_INFO
	.align		4
.L_47:
        /*0058*/ 	.byte	0x04, 0x17
        /*005a*/ 	.short	(.L_49 - .L_48)
.L_48:
        /*005c*/ 	.word	0x00000000
        /*0060*/ 	.short	0x0001
        /*0062*/ 	.short	0x0008
        /*0064*/ 	.byte	0x00, 0xf5, 0x21, 0x00


	//----- nvinfo : EIATTR_KPARAM_INFO
	.align		4
.L_49:
        /*0068*/ 	.byte	0x04, 0x17
        /*006a*/ 	.short	(.L_51 - .L_50)
.L_50:
        /*006c*/ 	.word	0x00000000
        /*0070*/ 	.short	0x0000
        /*0072*/ 	.short	0x0000
        /*0074*/ 	.byte	0x00, 0xf5, 0x21, 0x00


	//----- nvinfo : EIATTR_SPARSE_MMA_MASK
	.align		4
.L_51:
        /*0078*/ 	.byte	0x03, 0x50
        /*007a*/ 	.short	0x0000


	//----- nvinfo : EIATTR_MAXREG_COUNT
	.align		4
        /*007c*/ 	.byte	0x03, 0x1b
        /*007e*/ 	.short	0x00ff


	//----- nvinfo : EIATTR_NUM_BARRIERS
	.align		4
        /*0080*/ 	.byte	0x02, 0x4c
        /*0082*/ 	.byte	0x01
	.zero		1


	//----- nvinfo : EIATTR_MERCURY_ISA_VERSION
	.align		4
        /*0084*/ 	.byte	0x03, 0x5f
        /*0086*/ 	.short	0x0101


	//----- nvinfo : EIATTR_VRC_CTA_INIT_COUNT
	.align		4
        /*0088*/ 	.byte	0x02, 0x4a
	.zero		1
	.zero		1


	//----- nvinfo : EIATTR_EXIT_INSTR_OFFSETS
	.align		4
        /*008c*/ 	.byte	0x04, 0x1c
        /*008e*/ 	.short	(.L_53 - .L_52)


	//   ....[0]....
.L_52:
        /*0090*/ 	.word	0x00002bb0


	//----- nvinfo : EIATTR_CRS_STACK_SIZE
	.align		4
.L_53:
        /*0094*/ 	.byte	0x04, 0x1e
        /*0096*/ 	.short	(.L_55 - .L_54)
.L_54:
        /*0098*/ 	.word	0x00000000


	//----- nvinfo : EIATTR_CBANK_PARAM_SIZE
	.align		4
.L_55:
        /*009c*/ 	.byte	0x03, 0x19
        /*009e*/ 	.short	0x0028


	//----- nvinfo : EIATTR_PARAM_CBANK
	.align		4
        /*00a0*/ 	.byte	0x04, 0x0a
        /*00a2*/ 	.short	(.L_57 - .L_56)
	.align		4
.L_56:
        /*00a4*/ 	.word	index@(.nv.constant0._Z15SSIP_NTT_stage1PxS_S_jjjj)
        /*00a8*/ 	.short	0x0380
        /*00aa*/ 	.short	0x0028


	//----- nvinfo : EIATTR_SW_WAR
	.align		4
.L_57:
        /*00ac*/ 	.byte	0x04, 0x36
        /*00ae*/ 	.short	(.L_59 - .L_58)
.L_58:
        /*00b0*/ 	.word	0x00000008
.L_59:


//--------------------- .nv.callgraph             --------------------------
	.section	.nv.callgraph,"",@"SHT_CUDA_CALLGRAPH"
	.align	4
	.sectionentsize	8
	.align		4
        /*0000*/ 	.word	0x00000000
	.align		4
        /*0004*/ 	.word	0xffffffff
	.align		4
        /*0008*/ 	.word	0x00000000
	.align		4
        /*000c*/ 	.word	0xfffffffe
	.align		4
        /*0010*/ 	.word	0x00000000
	.align		4
        /*0014*/ 	.word	0xfffffffd
	.align		4
        /*0018*/ 	.word	0x00000000
	.align		4
        /*001c*/ 	.word	0xfffffffc


//--------------------- .text._Z15SSIP_NTT_stage2PxS_S_jjjj --------------------------
	.section	.text._Z15SSIP_NTT_stage2PxS_S_jjjj,"ax",@progbits
	.align	128
        .global         _Z15SSIP_NTT_stage2PxS_S_jjjj
        .type           _Z15SSIP_NTT_stage2PxS_S_jjjj,@function
        .size           _Z15SSIP_NTT_stage2PxS_S_jjjj,(.L_x_56 - _Z15SSIP_NTT_stage2PxS_S_jjjj)
        .other          _Z15SSIP_NTT_stage2PxS_S_jjjj,@"STO_CUDA_ENTRY STV_DEFAULT"
_Z15SSIP_NTT_stage2PxS_S_jjjj:
.text._Z15SSIP_NTT_stage2PxS_S_jjjj:
[----:B------:R-:W-:Y:S01]  /*0000*/  LDC R1, c[0x0][0x37c] ;  /* 0x0000df00ff017b82 */ /* 0x000fe20000000800 */
[----:B------:R-:W0:Y:S01]  /*0010*/  LDCU.64 UR8, c[0x0][0x398] ;  /* 0x00007300ff0877ac */ /* 0x000e220008000a00 */
[----:B------:R-:W1:Y:S06]  /*0020*/  S2R R0, SR_TID.X ;  /* 0x0000000000007919 */ /* 0x000e6c0000002100 */
[----:B------:R-:W2:Y:S01]  /*0030*/  S2UR UR18, SR_CTAID.X ;  /* 0x00000000001279c3 */ /* 0x000ea20000002500 */
[----:B------:R-:W3:Y:S01]  /*0040*/  LDCU UR19, c[0x0][0x3a0] ;  /* 0x00007400ff1377ac */ /* 0x000ee20008000800 */
[----:B------:R-:W-:Y:S01]  /*0050*/  UMOV UR13, 0x1 ;  /* 0x00000001000d7882 */ /* 0x000fe20000000000 */
[----:B------:R-:W-:Y:S01]  /*0060*/  UMOV UR17, 0x2 ;  /* 0x0000000200117882 */ /* 0x000fe20000000000 */
[----:B0-----:R-:W-:-:S04]  /*0070*/  ULOP3.LUT UR4, URZ, UR9, URZ, 0x33, !UPT ;  /* 0x00000009ff047292 */ /* 0x001fc8000f8e33ff */
[----:B------:R-:W-:Y:S02]  /*0080*/  UIADD3 UR8, UPT, UPT, UR4, UR8, URZ ;  /* 0x0000000804087290 */ /* 0x000fe4000fffe0ff */
[----:B---3--:R-:W-:Y:S02]  /*0090*/  UIADD3 UR6, UPT, UPT, UR9, -UR19, URZ ;  /* 0x8000001309067290 */ /* 0x008fe4000fffe0ff */
[----:B------:R-:W-:Y:S02]  /*00a0*/  UIADD3 UR9, UPT, UPT, UR19, -0x1, URZ ;  /* 0xffffffff13097890 */ /* 0x000fe4000fffe0ff */
[----:B------:R-:W-:Y:S02]  /*00b0*/  USHF.L.U32 UR7, UR13, UR8, URZ ;  /* 0x000000080d077299 */ /* 0x000fe400080006ff */
[----:B------:R-:W-:Y:S02]  /*00c0*/  USHF.L.U32 UR22, UR19, 0x1, URZ ;  /* 0x0000000113167899 */ /* 0x000fe400080006ff */
[----:B------:R-:W-:-:S02]  /*00d0*/  USHF.L.U32 UR10, UR7, UR9, URZ ;  /* 0x00000009070a7299 */ /* 0x000fc400080006ff */
[----:B-1----:R-:W-:Y:S01]  /*00e0*/  SHF.R.U32.HI R2, RZ, UR9, R0 ;  /* 0x00000009ff027c19 */ /* 0x002fe20008011600 */
[----:B------:R-:W-:Y:S02]  /*00f0*/  UIADD3 UR6, UPT, UPT, UR6, 0x1, URZ ;  /* 0x0000000106067890 */ /* 0x000fe4000fffe0ff */
[----:B------:R-:W-:Y:S01]  /*0100*/  USHF.L.U32 UR11, UR10, 0x1, URZ ;  /* 0x000000010a0b7899 */ /* 0x000fe200080006ff */
[----:B------:R-:W-:Y:S01]  /*0110*/  SHF.L.U32 R2, R2, UR8, RZ ;  /* 0x0000000802027c19 */ /* 0x000fe200080006ff */
[----:B------:R-:W-:Y:S02]  /*0120*/  USHF.L.U32 UR7, UR13, UR6, URZ ;  /* 0x000000060d077299 */ /* 0x000fe400080006ff */
[----:B------:R-:W-:Y:S01]  /*0130*/  USHF.R.U32.HI UR12, URZ, UR22, UR11 ;  /* 0x00000016ff0c7299 */ /* 0x000fe2000801160b */
[----:B------:R-:W0:Y:S03]  /*0140*/  LDCU.64 UR4, c[0x0][0x380] ;  /* 0x00007000ff0477ac */ /* 0x000e260008000a00 */
[----:B------:R-:W-:-:S02]  /*0150*/  UIADD3 UR12, UPT, UPT, UR12, -0x1, URZ ;  /* 0xffffffff0c0c7890 */ /* 0x000fc4000fffe0ff */
[----:B------:R-:W-:Y:S02]  /*0160*/  USHF.L.U32 UR14, UR13, UR9, URZ ;  /* 0x000000090d0e7299 */ /* 0x000fe400080006ff */
[----:B------:R-:W-:Y:S02]  /*0170*/  UIADD3 UR13, UPT, UPT, -UR22, UR19, UR8 ;  /* 0x00000013160d7290 */ /* 0x000fe4000fffe108 */
[----:B------:R-:W-:Y:S02]  /*0180*/  UIADD3 UR16, UPT, UPT, UR7, -0x1, URZ ;  /* 0xffffffff07107890 */ /* 0x000fe4000fffe0ff */
[----:B--2---:R-:W-:Y:S02]  /*0190*/  ULOP3.LUT UR12, UR12, UR18, URZ, 0xc0, !UPT ;  /* 0x000000120c0c7292 */ /* 0x004fe4000f8ec0ff */
[----:B------:R-:W-:Y:S02]  /*01a0*/  UIADD3 UR20, UPT, UPT, UR14, -0x1, URZ ;  /* 0xffffffff0e147890 */ /* 0x000fe4000fffe0ff */
[----:B------:R-:W-:-:S02]  /*01b0*/  USHF.L.U32 UR15, UR17, UR9, URZ ;  /* 0x00000009110f7299 */ /* 0x000fc400080006ff */
[----:B------:R-:W-:Y:S02]  /*01c0*/  USHF.R.U32.HI UR13, URZ, UR13, UR18 ;  /* 0x0000000dff0d7299 */ /* 0x000fe40008011612 */
[----:B------:R-:W-:Y:S01]  /*01d0*/  ULOP3.LUT UR16, UR12, UR16, URZ, 0xc0, !UPT ;  /* 0x000000100c107292 */ /* 0x000fe2000f8ec0ff */
[----:B------:R-:W-:Y:S01]  /*01e0*/  LOP3.LUT R3, R0, UR20, RZ, 0xc0, !PT ;  /* 0x0000001400037c12 */ /* 0x000fe2000f8ec0ff */
[----:B------:R-:W-:Y:S02]  /*01f0*/  USHF.L.U32 UR15, UR15, UR6, URZ ;  /* 0x000000060f0f7299 */ /* 0x000fe400080006ff */
[----:B------:R-:W-:Y:S02]  /*0200*/  USHF.R.U32.HI UR12, URZ, UR6, UR12 ;  /* 0x00000006ff0c7299 */ /* 0x000fe4000801160c */
[----:B------:R-:W-:Y:S02]  /*0210*/  UIMAD UR13, UR11, UR13, UR16 ;  /* 0x0000000d0b0d72a4 */ /* 0x000fe4000f8e0210 */
[----:B------:R-:W-:-:S02]  /*0220*/  USHF.L.U32 UR17, UR17, UR6, URZ ;  /* 0x0000000611117299 */ /* 0x000fc400080006ff */
[----:B------:R-:W-:Y:S01]  /*0230*/  UIMAD UR12, UR12, UR15, UR13 ;  /* 0x0000000f0c0c72a4 */ /* 0x000fe2000f8e020d */
[----:B------:R-:W1:Y:S03]  /*0240*/  LDCU.64 UR20, c[0x0][0x358] ;  /* 0x00006b00ff1477ac */ /* 0x000e660008000a00 */
[----:B------:R-:W-:Y:S01]  /*0250*/  IMAD R3, R3, UR17, R2 ;  /* 0x0000001103037c24 */ /* 0x000fe2000f8e0202 */
[----:B0-----:R-:W-:-:S03]  /*0260*/  UIMAD.WIDE.U32 UR4, UR12, 0x8, UR4 ;  /* 0x000000080c0478a5 */ /* 0x001fc6000f8e0004 */
[C---:B------:R-:W-:Y:S02]  /*0270*/  VIADD R5, R3.reuse, UR7 ;  /* 0x0000000703057c36 */ /* 0x040fe40008000000 */
[----:B------:R-:W-:Y:S02]  /*0280*/  VIADD R7, R3, UR10 ;  /* 0x0000000a03077c36 */ /* 0x000fe40008000000 */
[----:B------:R-:W-:Y:S02]  /*0290*/  IMAD.U32 R16, RZ, RZ, UR4 ;  /* 0x00000004ff107e24 */ /* 0x000fe4000f8e00ff */
[----:B------:R-:W-:Y:S02]  /*02a0*/  IMAD.U32 R17, RZ, RZ, UR5 ;  /* 0x00000005ff117e24 */ /* 0x000fe4000f8e00ff */
[----:B------:R-:W-:Y:S02]  /*02b0*/  VIADD R9, R5, UR10 ;  /* 0x0000000a05097c36 */ /* 0x000fe40008000000 */
[----:B------:R-:W-:-:S04]  /*02c0*/  IMAD.WIDE.U32 R2, R3, 0x8, R16 ;  /* 0x0000000803027825 */ /* 0x000fc800078e0010 */
[----:B------:R-:W-:-:S04]  /*02d0*/  IMAD.WIDE.U32 R4, R5, 0x8, R16 ;  /* 0x0000000805047825 */ /* 0x000fc800078e0010 */
[--C-:B------:R-:W-:Y:S01]  /*02e0*/  IMAD.WIDE.U32 R6, R7, 0x8, R16.reuse ;  /* 0x0000000807067825 */ /* 0x100fe200078e0010 */
[----:B-1----:R-:W2:Y:S03]  /*02f0*/  LDG.E.64 R10, desc[UR20][R4.64] ;  /* 0x00000014040a7981 */ /* 0x002ea6000c1e1b00 */
[----:B------:R-:W-:Y:S01]  /*0300*/  IMAD.WIDE.U32 R16, R9, 0x8, R16 ;  /* 0x0000000809107825 */ /* 0x000fe200078e0010 */
[----:B------:R-:W3:Y:S04]  /*0310*/  LDG.E.64 R12, desc[UR20][R6.64] ;  /* 0x00000014060c7981 */ /* 0x000ee8000c1e1b00 */
[----:B------:R-:W2:Y:S04]  /*0320*/  LDG.E.64 R8, desc[UR20][R2.64] ;  /* 0x0000001402087981 */ /* 0x000ea8000c1e1b00 */
[----:B------:R-:W3:Y:S01]  /*0330*/  LDG.E.64 R14, desc[UR20][R16.64] ;  /* 0x00000014100e7981 */ /* 0x000ee2000c1e1b00 */
[----:B------:R-:W0:Y:S01]  /*0340*/  S2UR UR5, SR_CgaCtaId ;  /* 0x00000000000579c3 */ /* 0x000e220000008800 */
[----:B------:R-:W1:Y:S07]  /*0350*/  LDCU UR7, c[0x0][0x360] ;  /* 0x00006c00ff0777ac */ /* 0x000e6e0008000800 */
[----:B------:R-:W4:Y:S01]  /*0360*/  LDC R18, c[0x0][0x360] ;  /* 0x0000d800ff127b82 */ /* 0x000f220000000800 */
[----:B------:R-:W-:-:S02]  /*0370*/  UMOV UR4, 0x400 ;  /* 0x0000040000047882 */ /* 0x000fc40000000000 */
[----:B0-----:R-:W-:-:S06]  /*0380*/  ULEA UR5, UR5, UR4, 0x18 ;  /* 0x0000000405057291 */ /* 0x001fcc000f8ec0ff */
[----:B------:R-:W-:-:S04]  /*0390*/  LEA R19, R0, UR5, 0x4 ;  /* 0x0000000500137c11 */ /* 0x000fc8000f8e20ff */
[----:B----4-:R-:W-:Y:S01]  /*03a0*/  LEA R21, R18, R19, 0x4 ;  /* 0x0000001312157211 */ /* 0x010fe200078e20ff */
[----:B------:R-:W-:Y:S01]  /*03b0*/  UISETP.NE.AND UP0, UPT, UR19, URZ, UPT ;  /* 0x000000ff1300728c */ /* 0x000fe2000bf05270 */
[----:B------:R-:W-:Y:S01]  /*03c0*/  IMAD.SHL.U32 R18, R0, 0x2, RZ ;  /* 0x0000000200127824 */ /* 0x000fe200078e00ff */
[----:B--2---:R0:W-:Y:S04]  /*03d0*/  STS.128 [R19], R8 ;  /* 0x0000000813007388 */ /* 0x0041e80000000c00 */
[----:B---3--:R0:W-:Y:S01]  /*03e0*/  STS.128 [R21], R12 ;  /* 0x0000000c15007388 */ /* 0x0081e20000000c00 */
[----:B------:R-:W-:Y:S06]  /*03f0*/  BAR.SYNC.DEFER_BLOCKING 0x0 ;  /* 0x0000000000007b1d */ /* 0x000fec0000010000 */
[----:B-1----:R-:W-:Y:S05]  /*0400*/  BRA.U !UP0, `(.L_x_0) ;  /* 0x00000025080c7547 */ /* 0x002fea000b800000 */
[----:B------:R-:W1:Y:S01]  /*0410*/  LDCU UR10, c[0x0][0x3a4] ;  /* 0x00007480ff0a77ac */ /* 0x000e620008000800 */
[----:B------:R-:W-:Y:S02]  /*0420*/  UISETP.NE.AND UP0, UPT, UR19, 0x1, UPT ;  /* 0x000000011300788c */ /* 0x000fe4000bf05270 */
[----:B------:R-:W-:Y:S01]  /*0430*/  USHF.L.U32 UR7, UR7, 0x1, URZ ;  /* 0x0000000107077899 */ /* 0x000fe200080006ff */
[----:B------:R-:W-:Y:S01]  /*0440*/  UMOV UR4, URZ ;  /* 0x000000ff00047c82 */ /* 0x000fe20008000000 */
[----:B-1----:R-:W-:-:S05]  /*0450*/  UIADD3 UR10, UPT, UPT, -UR19, UR10, URZ ;  /* 0x0000000a130a7290 */ /* 0x002fca000fffe1ff */
[----:B------:R-:W-:Y:S07]  /*0460*/  BRA.U !UP0, `(.L_x_1) ;  /* 0x0000001508fc7547 */ /* 0x000fee000b800000 */
[----:B------:R-:W-:Y:S01]  /*0470*/  ULOP3.LUT UR4, UR19, 0xfffffffe, URZ, 0xc0, !UPT ;  /* 0xfffffffe13047892 */ /* 0x000fe2000f8ec0ff */
[----:B------:R-:W-:-:S03]  /*0480*/  UMOV UR13, 0x1 ;  /* 0x00000001000d7882 */ /* 0x000fc60000000000 */
[----:B------:R-:W-:-:S12]  /*0490*/  UIADD3 UR12, UPT, UPT, -UR4, URZ, URZ ;  /* 0x000000ff040c7290 */ /* 0x000fd8000fffe1ff */
.L_x_10:
[----:B------:R-:W-:Y:S01]  /*04a0*/  USHF.R.U32.HI UR11, URZ, UR9, UR7 ;  /* 0x00000009ff0b7299 */ /* 0x000fe20008011607 */
[----:B------:R-:W-:Y:S01]  /*04b0*/  BSSY.RECONVERGENT B0, `(.L_x_2) ;  /* 0x0000098000007945 */ /* 0x000fe20003800200 */
[----:B------:R-:W-:Y:S02]  /*04c0*/  UIADD3 UR17, UPT, UPT, UR13, -0x1, URZ ;  /* 0xffffffff0d117890 */ /* 0x000fe4000fffe0ff */
[----:B------:R-:W-:Y:S02]  /*04d0*/  USHF.R.U32.HI UR15, URZ, 0x1, UR11 ;  /* 0x00000001ff0f7899 */ /* 0x000fe4000801160b */
[----:B------:R-:W-:Y:S01]  /*04e0*/  USHF.R.U32.HI UR8, URZ, UR17, UR14 ;  /* 0x00000011ff087299 */ /* 0x000fe2000801160e */
[----:B0-----:R-:W-:Y:S01]  /*04f0*/  IMAD.U32 R26, RZ, RZ, UR11 ;  /* 0x0000000bff1a7e24 */ /* 0x001fe2000f8e00ff */
[----:B------:R-:W-:Y:S02]  /*0500*/  UIADD3 UR12, UPT, UPT, UR12, 0x2, URZ ;  /* 0x000000020c0c7890 */ /* 0x000fe4000fffe0ff */
[----:B0-----:R-:W-:Y:S01]  /*0510*/  IMAD R11, RZ, RZ, -UR15 ;  /* 0x8000000fff0b7e24 */ /* 0x001fe2000f8e02ff */
[----:B------:R-:W-:Y:S01]  /*0520*/  ISETP.NE.U32.AND P2, PT, RZ, UR15, PT ;  /* 0x0000000fff007c0c */ /* 0x000fe2000bf45070 */
[----:B------:R-:W-:Y:S01]  /*0530*/  UIADD3 UR16, UPT, UPT, UR8, -0x1, URZ ;  /* 0xffffffff08107890 */ /* 0x000fe2000fffe0ff */
[----:B------:R-:W0:Y:S01]  /*0540*/  I2F.U32.RP R10, UR15 ;  /* 0x0000000f000a7d06 */ /* 0x000e220008209000 */
[----:B------:R-:W-:-:S07]  /*0550*/  UISETP.NE.AND UP0, UPT, UR12, URZ, UPT ;  /* 0x000000ff0c00728c */ /* 0x000fce000bf05270 */
[----:B0-----:R-:W0:Y:S02]  /*0560*/  MUFU.RCP R10, R10 ;  /* 0x0000000a000a7308 */ /* 0x001e240000001000 */
[----:B01-3--:R-:W-:Y:S01]  /*0570*/  VIADD R8, R10, 0xffffffe ;  /* 0x0ffffffe0a087836 */ /* 0x00bfe20000000000 */
[----:B------:R-:W-:-:S05]  /*0580*/  MOV R10, UR8 ;  /* 0x00000008000a7c02 */ /* 0x000fca0008000f00 */
[----:B------:R0:W1:Y:S02]  /*0590*/  F2I.FTZ.U32.TRUNC.NTZ R9, R8 ;  /* 0x0000000800097305 */ /* 0x000064000021f000 */
[----:B0-----:R-:W-:Y:S02]  /*05a0*/  IMAD.MOV.U32 R8, RZ, RZ, RZ ;  /* 0x000000ffff087224 */ /* 0x001fe400078e00ff */
[----:B-1----:R-:W-:-:S04]  /*05b0*/  IMAD R11, R11, R9, RZ ;  /* 0x000000090b0b7224 */ /* 0x002fc800078e02ff */
[----:B------:R-:W-:-:S06]  /*05c0*/  IMAD.HI.U32 R9, R9, R11, R8 ;  /* 0x0000000b09097227 */ /* 0x000fcc00078e0008 */
[----:B------:R-:W-:-:S05]  /*05d0*/  IMAD.HI.U32 R11, R9, R0, RZ ;  /* 0x00000000090b7227 */ /* 0x000fca00078e00ff */
[----:B------:R-:W-:-:S05]  /*05e0*/  IADD3 R9, PT, PT, -R11, RZ, RZ ;  /* 0x000000ff0b097210 */ /* 0x000fca0007ffe1ff */
[----:B------:R-:W-:-:S05]  /*05f0*/  IMAD R9, R9, UR15, R0 ;  /* 0x0000000f09097c24 */ /* 0x000fca000f8e0200 */
[----:B------:R-:W-:-:S13]  /*0600*/  ISETP.GE.U32.AND P0, PT, R9, UR15, PT ;  /* 0x0000000f09007c0c */ /* 0x000fda000bf06070 */
[----:B------:R-:W-:Y:S02]  /*0610*/  @P0 VIADD R9, R9, -UR15 ;  /* 0x8000000f09090c36 */ /* 0x000fe40008000000 */
[----:B------:R-:W-:-:S03]  /*0620*/  @P0 VIADD R11, R11, 0x1 ;  /* 0x000000010b0b0836 */ /* 0x000fc60000000000 */
[----:B------:R-:W-:Y:S02]  /*0630*/  ISETP.GE.U32.AND P1, PT, R9, UR15, PT ;  /* 0x0000000f09007c0c */ /* 0x000fe4000bf26070 */
[----:B------:R-:W-:-:S05]  /*0640*/  LOP3.LUT P0, R9, RZ, UR16, R0, 0x88, !PT ;  /* 0x00000010ff097c12 */ /* 0x000fca000f808800 */
[----:B------:R-:W-:-:S06]  /*0650*/  IMAD.IADD R8, R18, 0x1, -R9 ;  /* 0x0000000112087824 */ /* 0x000fcc00078e0a09 */
[----:B------:R-:W-:Y:S01]  /*0660*/  @P1 VIADD R11, R11, 0x1 ;  /* 0x000000010b0b1836 */ /* 0x000fe20000000000 */
[----:B------:R-:W-:-:S05]  /*0670*/  @!P2 LOP3.LUT R11, RZ, UR15, RZ, 0x33, !PT ;  /* 0x0000000fff0bac12 */ /* 0x000fca000f8e33ff */
[----:B------:R-:W-:-:S05]  /*0680*/  IMAD R8, R11, UR11, R8 ;  /* 0x0000000b0b087c24 */ /* 0x000fca000f8e0208 */
[----:B------:R-:W-:-:S05]  /*0690*/  LEA R27, R8, UR5, 0x3 ;  /* 0x00000005081b7c11 */ /* 0x000fca000f8e18ff */
[--C-:B------:R-:W-:Y:S01]  /*06a0*/  IMAD R8, R10, 0x8, R27.reuse ;  /* 0x000000080a087824 */ /* 0x100fe200078e021b */
[----:B------:R-:W-:Y:S01]  /*06b0*/  LDS.64 R24, [R27] ;  /* 0x000000001b187984 */ /* 0x000fe20000000a00 */
[----:B------:R-:W-:-:S03]  /*06c0*/  IMAD R26, R26, 0x8, R27 ;  /* 0x000000081a1a7824 */ /* 0x000fc600078e021b */
[----:B------:R-:W0:Y:S02]  /*06d0*/  LDS.64 R10, [R8] ;  /* 0x00000000080a7984 */ /* 0x000e240000000a00 */
[C---:B0-----:R-:W-:Y:S02]  /*06e0*/  IADD3 R12, P1, PT, R24.reuse, R10, RZ ;  /* 0x0000000a180c7210 */ /* 0x041fe40007f3e0ff */
[----:B------:R-:W-:-:S03]  /*06f0*/  IADD3 R10, P2, P3, R24, 0x1c000001, -R10 ;  /* 0x1c000001180a7810 */ /* 0x000fc60007b5e80a */
[C-C-:B------:R-:W-:Y:S01]  /*0700*/  IMAD.X R13, R25.reuse, 0x1, R11.reuse, P1 ;  /* 0x00000001190d7824 */ /* 0x140fe200008e060b */
[----:B------:R-:W-:Y:S01]  /*0710*/  IADD3.X R11, PT, PT, R25, RZ, ~R11, P2, P3 ;  /* 0x000000ff190b7210 */ /* 0x000fe200017e6c0b */
[----:B--2---:R-:W-:-:S03]  /*0720*/  IMAD.WIDE.U32 R22, R12, -0x7829cba9, RZ ;  /* 0x87d634570c167825 */ /* 0x004fc600078e00ff */
[C---:B------:R-:W-:Y:S01]  /*0730*/  ISETP.LT.AND P2, PT, R13.reuse, RZ, PT ;  /* 0x000000ff0d00720c */ /* 0x040fe20003f41270 */
[----:B------:R-:W-:-:S04]  /*0740*/  IMAD.WIDE.U32 R14, R13, -0x7829cba9, RZ ;  /* 0x87d634570d0e7825 */ /* 0x000fc800078e00ff */
[----:B------:R-:W-:-:S04]  /*0750*/  IMAD.WIDE.U32 R14, P1, R12, 0x49249246, R14 ;  /* 0x492492460c0e7825 */ /* 0x000fc8000782000e */
[----:B------:R-:W-:Y:S01]  /*0760*/  IMAD.X R21, RZ, RZ, RZ, P1 ;  /* 0x000000ffff157224 */ /* 0x000fe200008e06ff */
[----:B------:R-:W-:Y:S01]  /*0770*/  IADD3 RZ, P1, PT, R23, R14, RZ ;  /* 0x0000000e17ff7210 */ /* 0x000fe20007f3e0ff */
[----:B------:R-:W-:Y:S02]  /*0780*/  IMAD.MOV.U32 R20, RZ, RZ, R15 ;  /* 0x000000ffff147224 */ /* 0x000fe400078e000f */
[----:B------:R-:W-:-:S04]  /*0790*/  IMAD.WIDE.U32 R22, R10, -0x7829cba9, RZ ;  /* 0x87d634570a167825 */ /* 0x000fc800078e00ff */
[----:B------:R-:W-:-:S04]  /*07a0*/  IMAD.WIDE.U32.X R14, R13, 0x49249246, R20, P1 ;  /* 0x492492460d0e7825 */ /* 0x000fc800008e0414 */
[----:B------:R-:W-:Y:S01]  /*07b0*/  IMAD.WIDE.U32 R20, R11, -0x7829cba9, RZ ;  /* 0x87d634570b147825 */ /* 0x000fe200078e00ff */
[----:B------:R-:W-:-:S04]  /*07c0*/  IADD3 R19, P1, PT, R14, 0x7829cba9, RZ ;  /* 0x7829cba90e137810 */ /* 0x000fc80007f3e0ff */
[----:B------:R-:W-:Y:S01]  /*07d0*/  IADD3.X R25, PT, PT, R15, -0x49249247, RZ, P1, !PT ;  /* 0xb6db6db90f197810 */ /* 0x000fe20000ffe4ff */
[----:B------:R-:W-:Y:S01]  /*07e0*/  IMAD.WIDE.U32 R20, P3, R10, 0x49249246, R20 ;  /* 0x492492460a147825 */ /* 0x000fe20007860014 */
[----:B------:R-:W-:Y:S02]  /*07f0*/  SEL R14, R19, R14, P2 ;  /* 0x0000000e130e7207 */ /* 0x000fe40001000000 */
[----:B------:R-:W-:Y:S02]  /*0800*/  SEL R19, R25, R15, P2 ;  /* 0x0000000f19137207 */ /* 0x000fe40001000000 */
[----:B------:R-:W-:Y:S01]  /*0810*/  IADD3 RZ, P2, PT, R23, R20, RZ ;  /* 0x0000001417ff7210 */ /* 0x000fe20007f5e0ff */
[----:B------:R-:W-:Y:S01]  /*0820*/  IMAD.U32 R23, RZ, RZ, UR8 ;  /* 0x00000008ff177e24 */ /* 0x000fe2000f8e00ff */
[----:B------:R-:W-:Y:S01]  /*0830*/  SHF.R.S64 R20, R14, 0x1b, R19 ;  /* 0x0000001b0e147819 */ /* 0x000fe20000001013 */
[----:B------:R-:W-:Y:S01]  /*0840*/  IMAD.MOV.U32 R14, RZ, RZ, R21 ;  /* 0x000000ffff0e7224 */ /* 0x000fe200078e0015 */
[----:B------:R-:W-:-:S02]  /*0850*/  IADD3.X R15, PT, PT, RZ, RZ, RZ, P3, !PT ;  /* 0x000000ffff0f7210 */ /* 0x000fc40001ffe4ff */
[----:B------:R-:W-:Y:S01]  /*0860*/  LEA.HI R21, P1, R19, R20, RZ, 0x1 ;  /* 0x0000001413157211 */ /* 0x000fe200078308ff */
[----:B------:R-:W-:-:S03]  /*0870*/  IMAD.WIDE.U32.X R14, R11, 0x49249246, R14, P2 ;  /* 0x492492460b0e7825 */ /* 0x000fc600010e040e */
[----:B------:R-:W-:Y:S02]  /*0880*/  LEA.HI.X.SX32 R19, R19, RZ, 0x5, P1 ;  /* 0x000000ff13137211 */ /* 0x000fe400008f2eff */
[----:B------:R-:W-:Y:S01]  /*0890*/  ISETP.LT.AND P2, PT, R11, RZ, PT ;  /* 0x000000ff0b00720c */ /* 0x000fe20003f41270 */
[----:B------:R-:W-:Y:S01]  /*08a0*/  IMAD.WIDE.U32 R12, R21, -0x1c000001, R12 ;  /* 0xe3ffffff150c7825 */ /* 0x000fe200078e000c */
[----:B------:R-:W-:-:S03]  /*08b0*/  IADD3 R25, P1, PT, R14, 0x7829cba9, RZ ;  /* 0x7829cba90e197810 */ /* 0x000fc60007f3e0ff */
[----:B------:R-:W-:Y:S01]  /*08c0*/  IMAD R20, R19, -0x1c000001, RZ ;  /* 0xe3ffffff13147824 */ /* 0x000fe200078e02ff */
[----:B------:R-:W-:Y:S02]  /*08d0*/  LEA R19, R23, R26, 0x3 ;  /* 0x0000001a17137211 */ /* 0x000fe400078e18ff */
[----:B------:R-:W-:Y:S02]  /*08e0*/  SEL R14, R25, R14, P2 ;  /* 0x0000000e190e7207 */ /* 0x000fe40001000000 */
[----:B------:R-:W-:Y:S01]  /*08f0*/  IADD3 R13, PT, PT, R13, -R21, R20 ;  /* 0x800000150d0d7210 */ /* 0x000fe20007ffe014 */
[----:B------:R-:W-:Y:S01]  /*0900*/  LDS.64 R24, [R26] ;  /* 0x000000001a187984 */ /* 0x000fe20000000a00 */
[----:B------:R-:W-:-:S03]  /*0910*/  IADD3.X R29, PT, PT, R15, -0x49249247, RZ, P1, !PT ;  /* 0xb6db6db90f1d7810 */ /* 0x000fc60000ffe4ff */
[----:B------:R-:W0:Y:S01]  /*0920*/  LDS.64 R20, [R19] ;  /* 0x0000000013147984 */ /* 0x000e220000000a00 */
[----:B------:R-:W-:-:S03]  /*0930*/  SEL R15, R29, R15, P2 ;  /* 0x0000000f1d0f7207 */ /* 0x000fc60001000000 */
[----:B------:R1:W-:Y:S01]  /*0940*/  STS.64 [R27], R12 ;  /* 0x0000000c1b007388 */ /* 0x0003e20000000a00 */
[----:B------:R-:W-:-:S04]  /*0950*/  SHF.R.S64 R14, R14, 0x1b, R15 ;  /* 0x0000001b0e0e7819 */ /* 0x000fc8000000100f */
[----:B------:R-:W-:-:S04]  /*0960*/  LEA.HI R23, P2, R15, R14, RZ, 0x1 ;  /* 0x0000000e0f177211 */ /* 0x000fc800078508ff */
[----:B------:R-:W-:Y:S01]  /*0970*/  LEA.HI.X.SX32 R22, R15, RZ, 0x5, P2 ;  /* 0x000000ff0f167211 */ /* 0x000fe200010f2eff */
[----:B------:R-:W-:-:S04]  /*0980*/  IMAD.WIDE.U32 R10, R23, -0x1c000001, R10 ;  /* 0xe3ffffff170a7825 */ /* 0x000fc800078e000a */
[----:B------:R-:W-:-:S05]  /*0990*/  IMAD R22, R22, -0x1c000001, RZ ;  /* 0xe3ffffff16167824 */ /* 0x000fca00078e02ff */
[----:B-1----:R-:W-:Y:S02]  /*09a0*/  IADD3 R13, PT, PT, R11, -R23, R22 ;  /* 0x800000170b0d7210 */ /* 0x002fe40007ffe016 */
[----:B0-----:R-:W-:-:S05]  /*09b0*/  IADD3 R14, P1, PT, R24, R20, RZ ;  /* 0x00000014180e7210 */ /* 0x001fca0007f3e0ff */
[----:B------:R-:W-:Y:S02]  /*09c0*/  IMAD.X R15, R25, 0x1, R21, P1 ;  /* 0x00000001190f7824 */ /* 0x000fe400008e0615 */
[----:B------:R-:W-:-:S04]  /*09d0*/  IMAD.WIDE.U32 R22, R14, -0x7829cba9, RZ ;  /* 0x87d634570e167825 */ /* 0x000fc800078e00ff */
[----:B------:R-:W-:-:S04]  /*09e0*/  IMAD.WIDE.U32 R28, R15, -0x7829cba9, RZ ;  /* 0x87d634570f1c7825 */ /* 0x000fc800078e00ff */
[----:B------:R-:W-:-:S04]  /*09f0*/  IMAD.WIDE.U32 R28, P1, R14, 0x49249246, R28 ;  /* 0x492492460e1c7825 */ /* 0x000fc8000782001c */
[----:B------:R-:W-:Y:S01]  /*0a00*/  IMAD.MOV.U32 R22, RZ, RZ, R29 ;  /* 0x000000ffff167224 */ /* 0x000fe200078e001d */
[----:B------:R-:W-:Y:S01]  /*0a10*/  IADD3 RZ, P2, PT, R23, R28, RZ ;  /* 0x0000001c17ff7210 */ /* 0x000fe20007f5e0ff */
[----:B------:R-:W-:-:S04]  /*0a20*/  IMAD.X R23, RZ, RZ, RZ, P1 ;  /* 0x000000ffff177224 */ /* 0x000fc800008e06ff */
[----:B------:R-:W-:Y:S01]  /*0a30*/  IMAD.WIDE.U32.X R22, R15, 0x49249246, R22, P2 ;  /* 0x492492460f167825 */ /* 0x000fe200010e0416 */
[----:B------:R-:W-:-:S04]  /*0a40*/  IADD3 R20, P1, P2, R24, 0x1c000001, -R20 ;  /* 0x1c00000118147810 */ /* 0x000fc80007a3e814 */
[----:B------:R-:W-:Y:S02]  /*0a50*/  IADD3.X R21, PT, PT, R25, RZ, ~R21, P1, P2 ;  /* 0x000000ff19157210 */ /* 0x000fe40000fe4c15 */
[----:B------:R-:W-:Y:S02]  /*0a60*/  IADD3 R25, P1, PT, R22, 0x7829cba9, RZ ;  /* 0x7829cba916197810 */ /* 0x000fe40007f3e0ff */
[----:B------:R-:W-:Y:S02]  /*0a70*/  ISETP.LT.AND P2, PT, R15, RZ, PT ;  /* 0x000000ff0f00720c */ /* 0x000fe40003f41270 */
[----:B------:R-:W-:Y:S02]  /*0a80*/  IADD3.X R27, PT, PT, R23, -0x49249247, RZ, P1, !PT ;  /* 0xb6db6db9171b7810 */ /* 0x000fe40000ffe4ff */
[----:B------:R-:W-:Y:S01]  /*0a90*/  SEL R12, R25, R22, P2 ;  /* 0x00000016190c7207 */ /* 0x000fe20001000000 */
[----:B------:R-:W-:Y:S01]  /*0aa0*/  IMAD.WIDE.U32 R24, R20, -0x7829cba9, RZ ;  /* 0x87d6345714187825 */ /* 0x000fe200078e00ff */
[----:B------:R-:W-:-:S03]  /*0ab0*/  SEL R27, R27, R23, P2 ;  /* 0x000000171b1b7207 */ /* 0x000fc60001000000 */
[----:B------:R-:W-:Y:S01]  /*0ac0*/  IMAD.WIDE.U32 R22, R21, -0x7829cba9, RZ ;  /* 0x87d6345715167825 */ /* 0x000fe200078e00ff */
[----:B------:R-:W-:-:S03]  /*0ad0*/  SHF.R.S64 R12, R12, 0x1b, R27 ;  /* 0x0000001b0c0c7819 */ /* 0x000fc6000000101b */
[----:B------:R-:W-:-:S03]  /*0ae0*/  IMAD.WIDE.U32 R22, P1, R20, 0x49249246, R22 ;  /* 0x4924924614167825 */ /* 0x000fc60007820016 */
[----:B------:R-:W-:Y:S01]  /*0af0*/  IADD3 RZ, P2, PT, R25, R22, RZ ;  /* 0x0000001619ff7210 */ /* 0x000fe20007f5e0ff */
[----:B------:R-:W-:Y:S01]  /*0b00*/  IMAD.X R25, RZ, RZ, RZ, P1 ;  /* 0x000000ffff197224 */ /* 0x000fe200008e06ff */
[----:B------:R-:W-:-:S05]  /*0b10*/  MOV R24, R23 ;  /* 0x0000001700187202 */ /* 0x000fca0000000f00 */
[C---:B------:R-:W-:Y:S01]  /*0b20*/  IMAD.WIDE.U32.X R24, R21.reuse, 0x49249246, R24, P2 ;  /* 0x4924924615187825 */ /* 0x040fe200010e0418 */
[----:B------:R-:W-:Y:S02]  /*0b30*/  ISETP.LT.AND P2, PT, R21, RZ, PT ;  /* 0x000000ff1500720c */ /* 0x000fe40003f41270 */
[----:B------:R-:W-:-:S04]  /*0b40*/  IADD3 R23, P1, PT, R24, 0x7829cba9, RZ ;  /* 0x7829cba918177810 */ /* 0x000fc80007f3e0ff */
[----:B------:R-:W-:Y:S02]  /*0b50*/  IADD3.X R29, PT, PT, R25, -0x49249247, RZ, P1, !PT ;  /* 0xb6db6db9191d7810 */ /* 0x000fe40000ffe4ff */
[----:B------:R-:W-:Y:S02]  /*0b60*/  SEL R23, R23, R24, P2 ;  /* 0x0000001817177207 */ /* 0x000fe40001000000 */
[----:B------:R-:W-:Y:S02]  /*0b70*/  SEL R24, R29, R25, P2 ;  /* 0x000000191d187207 */ /* 0x000fe40001000000 */
[----:B------:R-:W-:Y:S01]  /*0b80*/  LEA.HI R25, P1, R27, R12, RZ, 0x1 ;  /* 0x0000000c1b197211 */ /* 0x000fe200078308ff */
[----:B------:R-:W-:Y:S01]  /*0b90*/  IMAD.MOV.U32 R12, RZ, RZ, R10 ;  /* 0x000000ffff0c7224 */ /* 0x000fe200078e000a */
[----:B------:R-:W-:Y:S02]  /*0ba0*/  SHF.R.S64 R23, R23, 0x1b, R24 ;  /* 0x0000001b17177819 */ /* 0x000fe40000001018 */
[----:B------:R-:W-:Y:S01]  /*0bb0*/  LEA.HI.X.SX32 R27, R27, RZ, 0x5, P1 ;  /* 0x000000ff1b1b7211 */ /* 0x000fe200008f2eff */
[----:B------:R-:W-:Y:S01]  /*0bc0*/  IMAD.WIDE.U32 R14, R25, -0x1c000001, R14 ;  /* 0xe3ffffff190e7825 */ /* 0x000fe200078e000e */
[----:B------:R-:W-:-:S03]  /*0bd0*/  LEA.HI R23, P1, R24, R23, RZ, 0x1 ;  /* 0x0000001718177211 */ /* 0x000fc600078308ff */
[----:B------:R-:W-:Y:S01]  /*0be0*/  IMAD R27, R27, -0x1c000001, RZ ;  /* 0xe3ffffff1b1b7824 */ /* 0x000fe200078e02ff */
[----:B------:R-:W-:Y:S01]  /*0bf0*/  LEA.HI.X.SX32 R24, R24, RZ, 0x5, P1 ;  /* 0x000000ff18187211 */ /* 0x000fe200008f2eff */
[----:B------:R-:W-:-:S03]  /*0c00*/  IMAD.WIDE.U32 R20, R23, -0x1c000001, R20 ;  /* 0xe3ffffff17147825 */ /* 0x000fc600078e0014 */
[----:B------:R-:W-:Y:S01]  /*0c10*/  IADD3 R15, PT, PT, R15, -R25, R27 ;  /* 0x800000190f0f7210 */ /* 0x000fe20007ffe01b */
[----:B------:R-:W-:-:S04]  /*0c20*/  IMAD R24, R24, -0x1c000001, RZ ;  /* 0xe3ffffff18187824 */ /* 0x000fc800078e02ff */
[----:B------:R0:W-:Y:S01]  /*0c30*/  STS.64 [R26], R14 ;  /* 0x0000000e1a007388 */ /* 0x0001e20000000a00 */
[----:B------:R-:W-:-:S03]  /*0c40*/  IADD3 R23, PT, PT, R21, -R23, R24 ;  /* 0x8000001715177210 */ /* 0x000fc60007ffe018 */
[----:B------:R0:W-:Y:S01]  /*0c50*/  STS.64 [R8], R12 ;  /* 0x0000000c08007388 */ /* 0x0001e20000000a00 */
[----:B------:R-:W-:Y:S05]  /*0c60*/  @!P0 BRA `(.L_x_3) ;  /* 0x0000000000708947 */ /* 0x000fea0003800000 */
[----:B0-----:R-:W0:Y:S01]  /*0c70*/  LDC.64 R14, c[0x0][0x388] ;  /* 0x0000e200ff0e7b82 */ /* 0x001e220000000a00 */
[----:B------:R-:W-:-:S04]  /*0c80*/  SHF.L.U32 R11, R9, UR17, RZ ;  /* 0x00000011090b7c19 */ /* 0x000fc800080006ff */
[----:B------:R-:W-:-:S05]  /*0c90*/  SHF.L.U32 R11, R11, UR10, RZ ;  /* 0x0000000a0b0b7c19 */ /* 0x000fca00080006ff */
[----:B0-----:R-:W-:-:S05]  /*0ca0*/  IMAD.WIDE.U32 R26, R11, 0x8, R14 ;  /* 0x000000080b1a7825 */ /* 0x001fca00078e000e */
[----:B------:R-:W2:Y:S02]  /*0cb0*/  LDG.E.64 R14, desc[UR20][R26.64] ;  /* 0x000000141a0e7981 */ /* 0x000ea4000c1e1b00 */
[-C--:B--2---:R-:W-:Y:S02]  /*0cc0*/  IMAD R11, R13, R14.reuse, RZ ;  /* 0x0000000e0d0b7224 */ /* 0x084fe400078e02ff */
[----:B------:R-:W-:-:S04]  /*0cd0*/  IMAD.WIDE.U32 R12, R10, R14, RZ ;  /* 0x0000000e0a0c7225 */ /* 0x000fc800078e00ff */
[----:B------:R-:W-:Y:S02]  /*0ce0*/  IMAD R11, R15, R10, R11 ;  /* 0x0000000a0f0b7224 */ /* 0x000fe400078e020b */
[----:B------:R-:W-:-:S04]  /*0cf0*/  IMAD.WIDE.U32 R24, R12, -0x7829cba9, RZ ;  /* 0x87d634570c187825 */ /* 0x000fc800078e00ff */
[----:B------:R-:W-:-:S04]  /*0d00*/  IMAD.IADD R13, R13, 0x1, R11 ;  /* 0x000000010d0d7824 */ /* 0x000fc800078e020b */
[C---:B------:R-:W-:Y:S01]  /*0d10*/  IMAD.WIDE.U32 R10, R13.reuse, -0x7829cba9, RZ ;  /* 0x87d634570d0a7825 */ /* 0x040fe200078e00ff */
[----:B------:R-:W-:-:S03]  /*0d20*/  ISETP.LT.AND P2, PT, R13, RZ, PT ;  /* 0x000000ff0d00720c */ /* 0x000fc60003f41270 */
[----:B------:R-:W-:-:S04]  /*0d30*/  IMAD.WIDE.U32 R10, P1, R12, 0x49249246, R10 ;  /* 0x492492460c0a7825 */ /* 0x000fc8000782000a */
[----:B------:R-:W-:Y:S01]  /*0d40*/  IMAD.X R15, RZ, RZ, RZ, P1 ;  /* 0x000000ffff0f7224 */ /* 0x000fe200008e06ff */
[----:B------:R-:W-:Y:S01]  /*0d50*/  IADD3 RZ, P1, PT, R25, R10, RZ ;  /* 0x0000000a19ff7210 */ /* 0x000fe20007f3e0ff */
[----:B------:R-:W-:-:S04]  /*0d60*/  IMAD.MOV.U32 R14, RZ, RZ, R11 ;  /* 0x000000ffff0e7224 */ /* 0x000fc800078e000b */
[----:B------:R-:W-:-:S03]  /*0d70*/  IMAD.WIDE.U32.X R14, R13, 0x49249246, R14, P1 ;  /* 0x492492460d0e7825 */ /* 0x000fc600008e040e */
[----:B------:R-:W-:-:S04]  /*0d80*/  IADD3 R11, P1, PT, R14, 0x7829cba9, RZ ;  /* 0x7829cba90e0b7810 */ /* 0x000fc80007f3e0ff */
[----:B------:R-:W-:Y:S02]  /*0d90*/  IADD3.X R25, PT, PT, R15, -0x49249247, RZ, P1, !PT ;  /* 0xb6db6db90f197810 */ /* 0x000fe40000ffe4ff */
[----:B------:R-:W-:Y:S02]  /*0da0*/  SEL R11, R11, R14, P2 ;  /* 0x0000000e0b0b7207 */ /* 0x000fe40001000000 */
[----:B------:R-:W-:-:S04]  /*0db0*/  SEL R10, R25, R15, P2 ;  /* 0x0000000f190a7207 */ /* 0x000fc80001000000 */
[----:B------:R-:W-:-:S04]  /*0dc0*/  SHF.R.S64 R11, R11, 0x1b, R10 ;  /* 0x0000001b0b0b7819 */ /* 0x000fc8000000100a */
[----:B------:R-:W-:-:S04]  /*0dd0*/  LEA.HI R11, P1, R10, R11, RZ, 0x1 ;  /* 0x0000000b0a0b7211 */ /* 0x000fc800078308ff */
[----:B------:R-:W-:Y:S01]  /*0de0*/  LEA.HI.X.SX32 R10, R10, RZ, 0x5, P1 ;  /* 0x000000ff0a0a7211 */ /* 0x000fe200008f2eff */
[----:B------:R-:W-:-:S04]  /*0df0*/  IMAD.WIDE.U32 R12, R11, -0x1c000001, R12 ;  /* 0xe3ffffff0b0c7825 */ /* 0x000fc800078e000c */
[----:B------:R-:W-:-:S05]  /*0e00*/  IMAD R10, R10, -0x1c000001, RZ ;  /* 0xe3ffffff0a0a7824 */ /* 0x000fca00078e02ff */
[----:B------:R-:W-:-:S05]  /*0e10*/  IADD3 R13, PT, PT, R13, -R11, R10 ;  /* 0x8000000b0d0d7210 */ /* 0x000fca0007ffe00a */
[----:B------:R1:W-:Y:S02]  /*0e20*/  STS.64 [R8], R12 ;  /* 0x0000000c08007388 */ /* 0x0003e40000000a00 */
.L_x_3:
[----:B------:R-:W-:Y:S05]  /*0e30*/  BSYNC.RECONVERGENT B0 ;  /* 0x0000000000007941 */ /* 0x000fea0003800200 */
.L_x_2:
[----:B------:R-:W-:Y:S01]  /*0e40*/  MOV R22, R20 ;  /* 0x0000001400167202 */ /* 0x000fe20000000f00 */
[----:B------:R-:W-:Y:S04]  /*0e50*/  BSSY.RECONVERGENT B0, `(.L_x_4) ;  /* 0x000001f000007945 */ /* 0x000fe80003800200 */
[----:B------:R2:W-:Y:S01]  /*0e60*/  STS.64 [R19], R22 ;  /* 0x0000001613007388 */ /* 0x0005e20000000a00 */
[----:B------:R-:W-:Y:S05]  /*0e70*/  @!P0 BRA `(.L_x_5) ;  /* 0x0000000000708947 */ /* 0x000fea0003800000 */
[----:B------:R-:W3:Y:S01]  /*0e80*/  LDC.64 R10, c[0x0][0x388] ;  /* 0x0000e200ff0a7b82 */ /* 0x000ee20000000a00 */
[----:B------:R-:W-:-:S04]  /*0e90*/  SHF.L.U32 R9, R9, UR17, RZ ;  /* 0x0000001109097c19 */ /* 0x000fc800080006ff */
[----:B------:R-:W-:-:S05]  /*0ea0*/  SHF.L.U32 R9, R9, UR10, RZ ;  /* 0x0000000a09097c19 */ /* 0x000fca00080006ff */
[----:B---3--:R-:W-:-:S06]  /*0eb0*/  IMAD.WIDE.U32 R24, R9, 0x8, R10 ;  /* 0x0000000809187825 */ /* 0x008fcc00078e000a */
[----:B------:R-:W2:Y:S02]  /*0ec0*/  LDG.E.64 R24, desc[UR20][R24.64] ;  /* 0x0000001418187981 */ /* 0x000ea4000c1e1b00 */
[-C--:B--2---:R-:W-:Y:S02]  /*0ed0*/  IMAD R23, R23, R24.reuse, RZ ;  /* 0x0000001817177224 */ /* 0x084fe400078e02ff */
[----:B01----:R-:W-:-:S04]  /*0ee0*/  IMAD.WIDE.U32 R8, R20, R24, RZ ;  /* 0x0000001814087225 */ /* 0x003fc800078e00ff */
[----:B------:R-:W-:-:S04]  /*0ef0*/  IMAD R23, R25, R20, R23 ;  /* 0x0000001419177224 */ /* 0x000fc800078e0217 */
[----:B------:R-:W-:-:S04]  /*0f00*/  IMAD.IADD R9, R9, 0x1, R23 ;  /* 0x0000000109097824 */ /* 0x000fc800078e0217 */
[C---:B------:R-:W-:Y:S01]  /*0f10*/  IMAD.WIDE.U32 R10, R9.reuse, -0x7829cba9, RZ ;  /* 0x87d63457090a7825 */ /* 0x040fe200078e00ff */
[----:B------:R-:W-:-:S03]  /*0f20*/  ISETP.LT.AND P1, PT, R9, RZ, PT ;  /* 0x000000ff0900720c */ /* 0x000fc60003f21270 */
[----:B------:R-:W-:-:S04]  /*0f30*/  IMAD.WIDE.U32 R12, P0, R8, 0x49249246, R10 ;  /* 0x49249246080c7825 */ /* 0x000fc8000780000a */
[----:B------:R-:W-:-:S04]  /*0f40*/  IMAD.WIDE.U32 R10, R8, -0x7829cba9, RZ ;  /* 0x87d63457080a7825 */ /* 0x000fc800078e00ff */
        /* <DEDUP_REMOVED lines=15> */
.L_x_5:
[----:B------:R-:W-:Y:S05]  /*1040*/  BSYNC.RECONVERGENT B0 ;  /* 0x0000000000007941 */ /* 0x000fea0003800200 */
.L_x_4:
[----:B------:R-:W-:Y:S01]  /*1050*/  UIADD3 UR5, UPT, UPT, UR9, -0x1, URZ ;  /* 0xffffffff09057890 */ /* 0x000fe2000fffe0ff */
[----:B------:R-:W4:Y:S01]  /*1060*/  S2UR UR11, SR_CgaCtaId ;  /* 0x00000000000b79c3 */ /* 0x000f220000008800 */
[----:B------:R-:W-:-:S07]  /*1070*/  USHF.R.U32.HI UR15, URZ, UR13, UR14 ;  /* 0x0000000dff0f7299 */ /* 0x000fce000801160e */
[----:B------:R-:W-:Y:S01]  /*1080*/  BAR.SYNC.DEFER_BLOCKING 0x0 ;  /* 0x0000000000007b1d */ /* 0x000fe20000010000 */
[----:B------:R-:W-:Y:S02]  /*1090*/  USHF.R.U32.HI UR8, URZ, UR5, UR7 ;  /* 0x00000005ff087299 */ /* 0x000fe40008011607 */
[----:B------:R-:W-:Y:S02]  /*10a0*/  UIADD3 UR16, UPT, UPT, UR15, -0x1, URZ ;  /* 0xffffffff0f107890 */ /* 0x000fe4000fffe0ff */
[----:B------:R-:W-:Y:S01]  /*10b0*/  USHF.R.U32.HI UR5, URZ, 0x1, UR8 ;  /* 0x00000001ff057899 */ /* 0x000fe20008011608 */
[----:B------:R-:W-:Y:S01]  /*10c0*/  BSSY.RECONVERGENT B0, `(.L_x_6) ;  /* 0x0000094000007945 */ /* 0x000fe20003800200 */
[----:B0-----:R-:W-:-:S04]  /*10d0*/  IMAD.U32 R26, RZ, RZ, UR8 ;  /* 0x00000008ff1a7e24 */ /* 0x001fc8000f8e00ff */
[----:B------:R-:W-:Y:S02]  /*10e0*/  IADD3 R11, PT, PT, RZ, -UR5, RZ ;  /* 0x80000005ff0b7c10 */ /* 0x000fe4000fffe0ff */
[----:B------:R-:W-:Y:S01]  /*10f0*/  ISETP.NE.U32.AND P2, PT, RZ, UR5, PT ;  /* 0x00000005ff007c0c */ /* 0x000fe2000bf45070 */
[----:B------:R-:W0:Y:S08]  /*1100*/  I2F.U32.RP R10, UR5 ;  /* 0x00000005000a7d06 */ /* 0x000e300008209000 */
[----:B0-----:R-:W1:Y:S02]  /*1110*/  MUFU.RCP R10, R10 ;  /* 0x0000000a000a7308 */ /* 0x001e640000001000 */
[----:B-1-3--:R-:W-:-:S02]  /*1120*/  VIADD R8, R10, 0xffffffe ;  /* 0x0ffffffe0a087836 */ /* 0x00afc40000000000 */
[----:B------:R-:W-:-:S04]  /*1130*/  IMAD.U32 R10, RZ, RZ, UR15 ;  /* 0x0000000fff0a7e24 */ /* 0x000fc8000f8e00ff */
[----:B------:R0:W1:Y:S02]  /*1140*/  F2I.FTZ.U32.TRUNC.NTZ R9, R8 ;  /* 0x0000000800097305 */ /* 0x000064000021f000 */
[----:B0-----:R-:W-:Y:S02]  /*1150*/  IMAD.MOV.U32 R8, RZ, RZ, RZ ;  /* 0x000000ffff087224 */ /* 0x001fe400078e00ff */
[----:B-1----:R-:W-:-:S04]  /*1160*/  IMAD R11, R11, R9, RZ ;  /* 0x000000090b0b7224 */ /* 0x002fc800078e02ff */
[----:B------:R-:W-:-:S06]  /*1170*/  IMAD.HI.U32 R9, R9, R11, R8 ;  /* 0x0000000b09097227 */ /* 0x000fcc00078e0008 */
[----:B------:R-:W-:-:S04]  /*1180*/  IMAD.HI.U32 R11, R9, R0, RZ ;  /* 0x00000000090b7227 */ /* 0x000fc800078e00ff */
[----:B------:R-:W-:-:S04]  /*1190*/  IMAD.MOV R9, RZ, RZ, -R11 ;  /* 0x000000ffff097224 */ /* 0x000fc800078e0a0b */
[----:B------:R-:W-:-:S05]  /*11a0*/  IMAD R9, R9, UR5, R0 ;  /* 0x0000000509097c24 */ /* 0x000fca000f8e0200 */
[----:B------:R-:W-:-:S13]  /*11b0*/  ISETP.GE.U32.AND P0, PT, R9, UR5, PT ;  /* 0x0000000509007c0c */ /* 0x000fda000bf06070 */
[----:B------:R-:W-:Y:S02]  /*11c0*/  @P0 VIADD R9, R9, -UR5 ;  /* 0x8000000509090c36 */ /* 0x000fe40008000000 */
[----:B------:R-:W-:-:S03]  /*11d0*/  @P0 VIADD R11, R11, 0x1 ;  /* 0x000000010b0b0836 */ /* 0x000fc60000000000 */
[----:B------:R-:W-:Y:S02]  /*11e0*/  ISETP.GE.U32.AND P1, PT, R9, UR5, PT ;  /* 0x0000000509007c0c */ /* 0x000fe4000bf26070 */
[----:B------:R-:W-:-:S05]  /*11f0*/  LOP3.LUT P0, R9, RZ, UR16, R0, 0x88, !PT ;  /* 0x00000010ff097c12 */ /* 0x000fca000f808800 */
[----:B------:R-:W-:-:S06]  /*1200*/  IMAD.IADD R8, R18, 0x1, -R9 ;  /* 0x0000000112087824 */ /* 0x000fcc00078e0a09 */
[----:B------:R-:W-:Y:S02]  /*1210*/  @P1 IADD3 R11, PT, PT, R11, 0x1, RZ ;  /* 0x000000010b0b1810 */ /* 0x000fe40007ffe0ff */
[----:B------:R-:W-:Y:S01]  /*1220*/  @!P2 LOP3.LUT R11, RZ, UR5, RZ, 0x33, !PT ;  /* 0x00000005ff0bac12 */ /* 0x000fe2000f8e33ff */
[----:B------:R-:W-:Y:S02]  /*1230*/  UMOV UR5, 0x400 ;  /* 0x0000040000057882 */ /* 0x000fe40000000000 */
[----:B----4-:R-:W-:Y:S02]  /*1240*/  ULEA UR5, UR11, UR5, 0x18 ;  /* 0x000000050b057291 */ /* 0x010fe4000f8ec0ff */
        /* <DEDUP_REMOVED lines=14> */
[----:B------:R-:W-:Y:S01]  /*1330*/  IMAD.MOV.U32 R20, RZ, RZ, R15 ;  /* 0x000000ffff147224 */ /* 0x000fe200078e000f */
[----:B------:R-:W-:Y:S02]  /*1340*/  IADD3.X R21, PT, PT, RZ, RZ, RZ, P1, !PT ;  /* 0x000000ffff157210 */ /* 0x000fe40000ffe4ff */
[----:B------:R-:W-:Y:S01]  /*1350*/  IADD3 RZ, P1, PT, R23, R14, RZ ;  /* 0x0000000e17ff7210 */ /* 0x000fe20007f3e0ff */
[----:B------:R-:W-:-:S04]  /*1360*/  IMAD.WIDE.U32 R22, R10, -0x7829cba9, RZ ;  /* 0x87d634570a167825 */ /* 0x000fc800078e00ff */
[----:B------:R-:W-:-:S04]  /*1370*/  IMAD.WIDE.U32.X R14, R13, 0x49249246, R20, P1 ;  /* 0x492492460d0e7825 */ /* 0x000fc800008e0414 */
[----:B------:R-:W-:Y:S01]  /*1380*/  IMAD.WIDE.U32 R20, R11, -0x7829cba9, RZ ;  /* 0x87d634570b147825 */ /* 0x000fe200078e00ff */
[----:B------:R-:W-:-:S04]  /*1390*/  IADD3 R19, P1, PT, R14, 0x7829cba9, RZ ;  /* 0x7829cba90e137810 */ /* 0x000fc80007f3e0ff */
[----:B------:R-:W-:Y:S01]  /*13a0*/  IADD3.X R25, PT, PT, R15, -0x49249247, RZ, P1, !PT ;  /* 0xb6db6db90f197810 */ /* 0x000fe20000ffe4ff */
[----:B------:R-:W-:Y:S01]  /*13b0*/  IMAD.WIDE.U32 R20, P3, R10, 0x49249246, R20 ;  /* 0x492492460a147825 */ /* 0x000fe20007860014 */
[----:B------:R-:W-:Y:S02]  /*13c0*/  SEL R14, R19, R14, P2 ;  /* 0x0000000e130e7207 */ /* 0x000fe40001000000 */
[----:B------:R-:W-:Y:S01]  /*13d0*/  SEL R19, R25, R15, P2 ;  /* 0x0000000f19137207 */ /* 0x000fe20001000000 */
[----:B------:R-:W-:Y:S01]  /*13e0*/  IMAD.X R15, RZ, RZ, RZ, P3 ;  /* 0x000000ffff0f7224 */ /* 0x000fe200018e06ff */
[----:B------:R-:W-:Y:S02]  /*13f0*/  IADD3 RZ, P2, PT, R23, R20, RZ ;  /* 0x0000001417ff7210 */ /* 0x000fe40007f5e0ff */
[----:B------:R-:W-:Y:S01]  /*1400*/  SHF.R.S64 R20, R14, 0x1b, R19 ;  /* 0x0000001b0e147819 */ /* 0x000fe20000001013 */
[----:B------:R-:W-:Y:S01]  /*1410*/  IMAD.MOV.U32 R14, RZ, RZ, R21 ;  /* 0x000000ffff0e7224 */ /* 0x000fe200078e0015 */
[----:B------:R-:W-:-:S02]  /*1420*/  MOV R23, UR15 ;  /* 0x0000000f00177c02 */ /* 0x000fc40008000f00 */
[----:B------:R-:W-:Y:S01]  /*1430*/  LEA.HI R21, P1, R19, R20, RZ, 0x1 ;  /* 0x0000001413157211 */ /* 0x000fe200078308ff */
[C---:B------:R-:W-:Y:S01]  /*1440*/  IMAD.WIDE.U32.X R14, R11.reuse, 0x49249246, R14, P2 ;  /* 0x492492460b0e7825 */ /* 0x040fe200010e040e */
[----:B------:R-:W-:Y:S02]  /*1450*/  ISETP.LT.AND P2, PT, R11, RZ, PT ;  /* 0x000000ff0b00720c */ /* 0x000fe40003f41270 */
[----:B------:R-:W-:Y:S01]  /*1460*/  LEA.HI.X.SX32 R19, R19, RZ, 0x5, P1 ;  /* 0x000000ff13137211 */ /* 0x000fe200008f2eff */
[----:B------:R-:W-:Y:S01]  /*1470*/  IMAD.WIDE.U32 R12, R21, -0x1c000001, R12 ;  /* 0xe3ffffff150c7825 */ /* 0x000fe200078e000c */
[----:B------:R-:W-:-:S03]  /*1480*/  IADD3 R25, P1, PT, R14, 0x7829cba9, RZ ;  /* 0x7829cba90e197810 */ /* 0x000fc60007f3e0ff */
[----:B------:R-:W-:Y:S01]  /*1490*/  IMAD R20, R19, -0x1c000001, RZ ;  /* 0xe3ffffff13147824 */ /* 0x000fe200078e02ff */
[----:B------:R-:W-:Y:S01]  /*14a0*/  SEL R14, R25, R14, P2 ;  /* 0x0000000e190e7207 */ /* 0x000fe20001000000 */
[----:B------:R-:W-:Y:S01]  /*14b0*/  IMAD R19, R23, 0x8, R26 ;  /* 0x0000000817137824 */ /* 0x000fe200078e021a */
[----:B------:R-:W-:Y:S01]  /*14c0*/  LDS.64 R24, [R26] ;  /* 0x000000001a187984 */ /* 0x000fe20000000a00 */
[----:B------:R-:W-:Y:S02]  /*14d0*/  IADD3.X R29, PT, PT, R15, -0x49249247, RZ, P1, !PT ;  /* 0xb6db6db90f1d7810 */ /* 0x000fe40000ffe4ff */
[----:B------:R-:W-:Y:S02]  /*14e0*/  IADD3 R13, PT, PT, R13, -R21, R20 ;  /* 0x800000150d0d7210 */ /* 0x000fe40007ffe014 */
        /* <DEDUP_REMOVED lines=13> */
[----:B------:R-:W-:-:S03]  /*15c0*/  IMAD.WIDE.U32 R28, P1, R14, 0x49249246, R28 ;  /* 0x492492460e1c7825 */ /* 0x000fc6000782001c */
[----:B------:R-:W-:Y:S01]  /*15d0*/  IADD3 RZ, P2, PT, R23, R28, RZ ;  /* 0x0000001c17ff7210 */ /* 0x000fe20007f5e0ff */
[----:B------:R-:W-:Y:S01]  /*15e0*/  IMAD.X R23, RZ, RZ, RZ, P1 ;  /* 0x000000ffff177224 */ /* 0x000fe200008e06ff */
[----:B------:R-:W-:-:S05]  /*15f0*/  MOV R22, R29 ;  /* 0x0000001d00167202 */ /* 0x000fca0000000f00 */
        /* <DEDUP_REMOVED lines=11> */
[----:B------:R-:W-:-:S04]  /*16b0*/  IMAD.WIDE.U32 R22, P1, R20, 0x49249246, R22 ;  /* 0x4924924614167825 */ /* 0x000fc80007820016 */
[----:B------:R-:W-:Y:S01]  /*16c0*/  IMAD.MOV.U32 R24, RZ, RZ, R23 ;  /* 0x000000ffff187224 */ /* 0x000fe200078e0017 */
[----:B------:R-:W-:Y:S01]  /*16d0*/  IADD3 RZ, P2, PT, R25, R22, RZ ;  /* 0x0000001619ff7210 */ /* 0x000fe20007f5e0ff */
[----:B------:R-:W-:-:S04]  /*16e0*/  IMAD.X R25, RZ, RZ, RZ, P1 ;  /* 0x000000ffff197224 */ /* 0x000fc800008e06ff */
        /* <DEDUP_REMOVED lines=34> */
[----:B------:R-:W-:Y:S01]  /*1910*/  IMAD.MOV.U32 R14, RZ, RZ, R11 ;  /* 0x000000ffff0e7224 */ /* 0x000fe200078e000b */
[----:B------:R-:W-:Y:S02]  /*1920*/  IADD3.X R15, PT, PT, RZ, RZ, RZ, P1, !PT ;  /* 0x000000ffff0f7210 */ /* 0x000fe40000ffe4ff */
[----:B------:R-:W-:-:S05]  /*1930*/  IADD3 RZ, P1, PT, R25, R10, RZ ;  /* 0x0000000a19ff7210 */ /* 0x000fca0007f3e0ff */
        /* <DEDUP_REMOVED lines=12> */
.L_x_7:
[----:B------:R-:W-:Y:S05]  /*1a00*/  BSYNC.RECONVERGENT B0 ;  /* 0x0000000000007941 */ /* 0x000fea0003800200 */
.L_x_6:
[----:B------:R-:W-:Y:S01]  /*1a10*/  IMAD.MOV.U32 R22, RZ, RZ, R20 ;  /* 0x000000ffff167224 */ /* 0x000fe200078e0014 */
        /* <DEDUP_REMOVED lines=15> */
[----:B------:R-:W-:Y:S01]  /*1b10*/  IMAD.WIDE.U32 R10, R8, -0x7829cba9, RZ ;  /* 0x87d63457080a7825 */ /* 0x000fe200078e00ff */
[----:B------:R-:W-:-:S03]  /*1b20*/  MOV R14, R13 ;  /* 0x0000000d000e7202 */ /* 0x000fc60000000f00 */
[----:B------:R-:W-:Y:S01]  /*1b30*/  IMAD.X R15, RZ, RZ, RZ, P0 ;  /* 0x000000ffff0f7224 */ /* 0x000fe200000e06ff */
        /* <DEDUP_REMOVED lines=13> */
.L_x_9:
[----:B------:R-:W-:Y:S05]  /*1c10*/  BSYNC.RECONVERGENT B0 ;  /* 0x0000000000007941 */ /* 0x000fea0003800200 */
.L_x_8:
[----:B------:R-:W-:Y:S01]  /*1c20*/  BAR.SYNC.DEFER_BLOCKING 0x0 ;  /* 0x0000000000007b1d */ /* 0x000fe20000010000 */
[----:B------:R-:W-:Y:S02]  /*1c30*/  UIADD3 UR9, UPT, UPT, UR9, -0x2, URZ ;  /* 0xfffffffe09097890 */ /* 0x000fe4000fffe0ff */
[----:B------:R-:W-:-:S03]  /*1c40*/  UIADD3 UR13, UPT, UPT, UR13, 0x2, URZ ;  /* 0x000000020d0d7890 */ /* 0x000fc6000fffe0ff */
[----:B------:R-:W-:Y:S09]  /*1c50*/  BRA.U UP0, `(.L_x_10) ;  /* 0xffffffe900107547 */ /* 0x000ff2000b83ffff */
.L_x_1:
[----:B------:R-:W4:Y:S02]  /*1c60*/  LDCU UR19, c[0x0][0x3a0] ;  /* 0x00007400ff1377ac */ /* 0x000f240008000800 */
[----:B----4-:R-:W-:-:S04]  /*1c70*/  ULOP3.LUT UR8, UR19, 0x1, URZ, 0xc0, !UPT ;  /* 0x0000000113087892 */ /* 0x010fc8000f8ec0ff */
[----:B------:R-:W-:-:S09]  /*1c80*/  UISETP.NE.U32.AND UP0, UPT, UR8, 0x1, UPT ;  /* 0x000000010800788c */ /* 0x000fd2000bf05070 */
[----:B------:R-:W-:Y:S05]  /*1c90*/  BRA.U UP0, `(.L_x_0) ;  /* 0x0000000900e87547 */ /* 0x000fea000b800000 */
[----:B------:R-:W-:Y:S01]  /*1ca0*/  ULOP3.LUT UR8, URZ, UR4, URZ, 0x33, !UPT ;  /* 0x00000004ff087292 */ /* 0x000fe2000f8e33ff */
[----:B------:R-:W-:Y:S01]  /*1cb0*/  BSSY.RECONVERGENT B0, `(.L_x_11) ;  /* 0x0000098000007945 */ /* 0x000fe20003800200 */
[----:B------:R-:W-:Y:S02]  /*1cc0*/  USHF.R.U32.HI UR14, URZ, UR4, UR14 ;  /* 0x00000004ff0e7299 */ /* 0x000fe4000801160e */
[----:B------:R-:W-:Y:S02]  /*1cd0*/  UIADD3 UR8, UPT, UPT, UR8, UR19, URZ ;  /* 0x0000001308087290 */ /* 0x000fe4000fffe0ff */
[----:B------:R-:W-:Y:S02]  /*1ce0*/  UIADD3 UR9, UPT, UPT, UR14, -0x1, URZ ;  /* 0xffffffff0e097890 */ /* 0x000fe4000fffe0ff */
[----:B------:R-:W-:-:S04]  /*1cf0*/  USHF.R.U32.HI UR8, URZ, UR8, UR7 ;  /* 0x00000008ff087299 */ /* 0x000fc80008011607 */
[----:B------:R-:W-:-:S06]  /*1d00*/  USHF.R.U32.HI UR7, URZ, 0x1, UR8 ;  /* 0x00000001ff077899 */ /* 0x000fcc0008011608 */
[----:B0-----:R-:W-:Y:S01]  /*1d10*/  IMAD R11, RZ, RZ, -UR7 ;  /* 0x80000007ff0b7e24 */ /* 0x001fe2000f8e02ff */
[----:B------:R-:W-:Y:S02]  /*1d20*/  ISETP.NE.U32.AND P2, PT, RZ, UR7, PT ;  /* 0x00000007ff007c0c */ /* 0x000fe4000bf45070 */
[----:B------:R-:W0:Y:S08]  /*1d30*/  I2F.U32.RP R10, UR7 ;  /* 0x00000007000a7d06 */ /* 0x000e300008209000 */
[----:B0-----:R-:W1:Y:S02]  /*1d40*/  MUFU.RCP R10, R10 ;  /* 0x0000000a000a7308 */ /* 0x001e640000001000 */
[----:B-1-3--:R-:W-:-:S06]  /*1d50*/  VIADD R8, R10, 0xffffffe ;  /* 0x0ffffffe0a087836 */ /* 0x00afcc0000000000 */
[----:B------:R0:W1:Y:S02]  /*1d60*/  F2I.FTZ.U32.TRUNC.NTZ R9, R8 ;  /* 0x0000000800097305 */ /* 0x000064000021f000 */
[----:B0-----:R-:W-:Y:S02]  /*1d70*/  IMAD.MOV.U32 R8, RZ, RZ, RZ ;  /* 0x000000ffff087224 */ /* 0x001fe400078e00ff */
[----:B-1----:R-:W-:-:S04]  /*1d80*/  IMAD R11, R11, R9, RZ ;  /* 0x000000090b0b7224 */ /* 0x002fc800078e02ff */
[----:B------:R-:W-:-:S04]  /*1d90*/  IMAD.HI.U32 R9, R9, R11, R8 ;  /* 0x0000000b09097227 */ /* 0x000fc800078e0008 */
[----:B------:R-:W-:Y:S02]  /*1da0*/  IMAD.U32 R8, RZ, RZ, UR14 ;  /* 0x0000000eff087e24 */ /* 0x000fe4000f8e00ff */
[----:B------:R-:W-:-:S04]  /*1db0*/  IMAD.HI.U32 R11, R9, R0, RZ ;  /* 0x00000000090b7227 */ /* 0x000fc800078e00ff */
[----:B------:R-:W-:-:S04]  /*1dc0*/  IMAD.MOV R9, RZ, RZ, -R11 ;  /* 0x000000ffff097224 */ /* 0x000fc800078e0a0b */
[----:B------:R-:W-:-:S05]  /*1dd0*/  IMAD R9, R9, UR7, R0 ;  /* 0x0000000709097c24 */ /* 0x000fca000f8e0200 */
[----:B------:R-:W-:-:S13]  /*1de0*/  ISETP.GE.U32.AND P0, PT, R9, UR7, PT ;  /* 0x0000000709007c0c */ /* 0x000fda000bf06070 */
[----:B------:R-:W-:Y:S01]  /*1df0*/  @P0 IADD3 R9, PT, PT, R9, -UR7, RZ ;  /* 0x8000000709090c10 */ /* 0x000fe2000fffe0ff */
[----:B------:R-:W-:-:S03]  /*1e00*/  @P0 VIADD R11, R11, 0x1 ;  /* 0x000000010b0b0836 */ /* 0x000fc60000000000 */
[----:B------:R-:W-:Y:S02]  /*1e10*/  ISETP.GE.U32.AND P1, PT, R9, UR7, PT ;  /* 0x0000000709007c0c */ /* 0x000fe4000bf26070 */
[----:B------:R-:W-:-:S05]  /*1e20*/  LOP3.LUT P0, R9, RZ, UR9, R0, 0x88, !PT ;  /* 0x00000009ff097c12 */ /* 0x000fca000f808800 */
[----:B------:R-:W-:-:S06]  /*1e30*/  IMAD.IADD R0, R18, 0x1, -R9 ;  /* 0x0000000112007824 */ /* 0x000fcc00078e0a09 */
[----:B------:R-:W-:Y:S01]  /*1e40*/  @P1 VIADD R11, R11, 0x1 ;  /* 0x000000010b0b1836 */ /* 0x000fe20000000000 */
[----:B------:R-:W-:-:S05]  /*1e50*/  @!P2 LOP3.LUT R11, RZ, UR7, RZ, 0x33, !PT ;  /* 0x00000007ff0bac12 */ /* 0x000fca000f8e33ff */
[----:B------:R-:W-:-:S05]  /*1e60*/  IMAD R0, R11, UR8, R0 ;  /* 0x000000080b007c24 */ /* 0x000fca000f8e0200 */
[----:B------:R-:W-:-:S04]  /*1e70*/  LEA R27, R0, UR5, 0x3 ;  /* 0x00000005001b7c11 */ /* 0x000fc8000f8e18ff */
[----:B------:R-:W-:Y:S01]  /*1e80*/  LEA R0, R8, R27, 0x3 ;  /* 0x0000001b08007211 */ /* 0x000fe200078e18ff */
[----:B------:R-:W-:Y:S04]  /*1e90*/  LDS.64 R10, [R27] ;  /* 0x000000001b0a7984 */ /* 0x000fe80000000a00 */
[----:B------:R-:W0:Y:S02]  /*1ea0*/  LDS.64 R12, [R0] ;  /* 0x00000000000c7984 */ /* 0x000e240000000a00 */
[----:B0-----:R-:W-:-:S05]  /*1eb0*/  IADD3 R14, P1, PT, R10, R12, RZ ;  /* 0x0000000c0a0e7210 */ /* 0x001fca0007f3e0ff */
[----:B------:R-:W-:Y:S01]  /*1ec0*/  IMAD.X R15, R11, 0x1, R13, P1 ;  /* 0x000000010b0f7824 */ /* 0x000fe200008e060d */
[----:B------:R-:W-:Y:S01]  /*1ed0*/  IADD3 R10, P1, P2, R10, 0x1c000001, -R12 ;  /* 0x1c0000010a0a7810 */ /* 0x000fe20007a3e80c */
[----:B--2---:R-:W-:-:S03]  /*1ee0*/  IMAD.WIDE.U32 R22, R14, -0x7829cba9, RZ ;  /* 0x87d634570e167825 */ /* 0x004fc600078e00ff */
[----:B------:R-:W-:Y:S01]  /*1ef0*/  IADD3.X R11, PT, PT, R11, RZ, ~R13, P1, P2 ;  /* 0x000000ff0b0b7210 */ /* 0x000fe20000fe4c0d */
[----:B------:R-:W-:-:S04]  /*1f00*/  IMAD.WIDE.U32 R24, R15, -0x7829cba9, RZ ;  /* 0x87d634570f187825 */ /* 0x000fc800078e00ff */
[----:B------:R-:W-:-:S04]  /*1f10*/  IMAD.WIDE.U32 R12, R11, -0x7829cba9, RZ ;  /* 0x87d634570b0c7825 */ /* 0x000fc800078e00ff */
[----:B------:R-:W-:-:S04]  /*1f20*/  IMAD.WIDE.U32 R24, P1, R14, 0x49249246, R24 ;  /* 0x492492460e187825 */ /* 0x000fc80007820018 */
[----:B------:R-:W-:Y:S01]  /*1f30*/  IMAD.X R21, RZ, RZ, RZ, P1 ;  /* 0x000000ffff157224 */ /* 0x000fe200008e06ff */
[----:B------:R-:W-:Y:S01]  /*1f40*/  IADD3 RZ, P1, PT, R23, R24, RZ ;  /* 0x0000001817ff7210 */ /* 0x000fe20007f3e0ff */
[----:B------:R-:W-:Y:S02]  /*1f50*/  IMAD.MOV.U32 R20, RZ, RZ, R25 ;  /* 0x000000ffff147224 */ /* 0x000fe400078e0019 */
[----:B------:R-:W-:-:S04]  /*1f60*/  IMAD.WIDE.U32 R12, P2, R10, 0x49249246, R12 ;  /* 0x492492460a0c7825 */ /* 0x000fc8000784000c */
[----:B------:R-:W-:Y:S01]  /*1f70*/  IMAD.WIDE.U32 R22, R10, -0x7829cba9, RZ ;  /* 0x87d634570a167825 */ /* 0x000fe200078e00ff */
[----:B------:R-:W-:-:S03]  /*1f80*/  MOV R24, R13 ;  /* 0x0000000d00187202 */ /* 0x000fc60000000f00 */
[----:B------:R-:W-:Y:S01]  /*1f90*/  IMAD.WIDE.U32.X R20, R15, 0x49249246, R20, P1 ;  /* 0x492492460f147825 */ /* 0x000fe200008e0414 */
[----:B------:R-:W-:-:S03]  /*1fa0*/  IADD3 RZ, P3, PT, R23, R12, RZ ;  /* 0x0000000c17ff7210 */ /* 0x000fc60007f7e0ff */
[----:B------:R-:W-:Y:S01]  /*1fb0*/  IMAD.X R25, RZ, RZ, RZ, P2 ;  /* 0x000000ffff197224 */ /* 0x000fe200010e06ff */
[----:B------:R-:W-:Y:S01]  /*1fc0*/  IADD3 R19, P1, PT, R20, 0x7829cba9, RZ ;  /* 0x7829cba914137810 */ /* 0x000fe20007f3e0ff */
[----:B------:R-:W-:Y:S01]  /*1fd0*/  IMAD.U32 R22, RZ, RZ, UR8 ;  /* 0x00000008ff167e24 */ /* 0x000fe2000f8e00ff */
[----:B------:R-:W-:Y:S01]  /*1fe0*/  ISETP.LT.AND P2, PT, R15, RZ, PT ;  /* 0x000000ff0f00720c */ /* 0x000fe20003f41270 */
[----:B------:R-:W-:Y:S01]  /*1ff0*/  IMAD.WIDE.U32.X R12, R11, 0x49249246, R24, P3 ;  /* 0x492492460b0c7825 */ /* 0x000fe200018e0418 */
[----:B------:R-:W-:Y:S02]  /*2000*/  IADD3.X R25, PT, PT, R21, -0x49249247, RZ, P1, !PT ;  /* 0xb6db6db915197810 */ /* 0x000fe40000ffe4ff */
[----:B------:R-:W-:Y:S01]  /*2010*/  SEL R24, R19, R20, P2 ;  /* 0x0000001413187207 */ /* 0x000fe20001000000 */
[----:B------:R-:W-:Y:S01]  /*2020*/  IMAD R19, R22, 0x8, R27 ;  /* 0x0000000816137824 */ /* 0x000fe200078e021b */
[----:B------:R-:W-:Y:S02]  /*2030*/  SEL R25, R25, R21, P2 ;  /* 0x0000001519197207 */ /* 0x000fe40001000000 */
[----:B------:R-:W-:Y:S01]  /*2040*/  IADD3 R21, P1, PT, R12, 0x7829cba9, RZ ;  /* 0x7829cba90c157810 */ /* 0x000fe20007f3e0ff */
[----:B------:R-:W-:Y:S01]  /*2050*/  IMAD R8, R8, 0x8, R19 ;  /* 0x0000000808087824 */ /* 0x000fe200078e0213 */
[----:B------:R-:W-:-:S02]  /*2060*/  ISETP.LT.AND P2, PT, R11, RZ, PT ;  /* 0x000000ff0b00720c */ /* 0x000fc40003f41270 */
[----:B------:R-:W-:Y:S02]  /*2070*/  IADD3.X R23, PT, PT, R13, -0x49249247, RZ, P1, !PT ;  /* 0xb6db6db90d177810 */ /* 0x000fe40000ffe4ff */
[----:B------:R-:W-:Y:S02]  /*2080*/  SEL R22, R21, R12, P2 ;  /* 0x0000000c15167207 */ /* 0x000fe40001000000 */
[----:B------:R-:W-:Y:S01]  /*2090*/  SEL R23, R23, R13, P2 ;  /* 0x0000000d17177207 */ /* 0x000fe20001000000 */
[----:B------:R-:W-:Y:S01]  /*20a0*/  LDS.64 R20, [R8] ;  /* 0x0000000008147984 */ /* 0x000fe20000000a00 */
[----:B------:R-:W-:Y:S02]  /*20b0*/  SHF.R.S64 R24, R24, 0x1b, R25 ;  /* 0x0000001b18187819 */ /* 0x000fe40000001019 */
[----:B------:R-:W-:Y:S01]  /*20c0*/  SHF.R.S64 R22, R22, 0x1b, R23 ;  /* 0x0000001b16167819 */ /* 0x000fe20000001017 */
[----:B------:R-:W0:Y:S01]  /*20d0*/  LDS.64 R12, [R19] ;  /* 0x00000000130c7984 */ /* 0x000e220000000a00 */
[----:B------:R-:W-:-:S04]  /*20e0*/  LEA.HI R24, P1, R25, R24, RZ, 0x1 ;  /* 0x0000001819187211 */ /* 0x000fc800078308ff */
[----:B------:R-:W-:Y:S01]  /*20f0*/  LEA.HI.X.SX32 R25, R25, RZ, 0x5, P1 ;  /* 0x000000ff19197211 */ /* 0x000fe200008f2eff */
[----:B------:R-:W-:-:S04]  /*2100*/  IMAD.WIDE.U32 R28, R24, -0x1c000001, R14 ;  /* 0xe3ffffff181c7825 */ /* 0x000fc800078e000e */
[----:B------:R-:W-:-:S05]  /*2110*/  IMAD R25, R25, -0x1c000001, RZ ;  /* 0xe3ffffff19197824 */ /* 0x000fca00078e02ff */
[----:B------:R-:W-:-:S05]  /*2120*/  IADD3 R29, PT, PT, R29, -R24, R25 ;  /* 0x800000181d1d7210 */ /* 0x000fca0007ffe019 */
[----:B------:R1:W-:Y:S01]  /*2130*/  STS.64 [R27], R28 ;  /* 0x0000001c1b007388 */ /* 0x0003e20000000a00 */
[C---:B0-----:R-:W-:Y:S02]  /*2140*/  IADD3 R14, P1, PT, R12.reuse, R20, RZ ;  /* 0x000000140c0e7210 */ /* 0x041fe40007f3e0ff */
[----:B------:R-:W-:-:S03]  /*2150*/  IADD3 R12, P2, P3, R12, 0x1c000001, -R20 ;  /* 0x1c0000010c0c7810 */ /* 0x000fc60007b5e814 */
[C-C-:B------:R-:W-:Y:S01]  /*2160*/  IMAD.X R15, R13.reuse, 0x1, R21.reuse, P1 ;  /* 0x000000010d0f7824 */ /* 0x140fe200008e0615 */
[----:B------:R-:W-:Y:S01]  /*2170*/  IADD3.X R13, PT, PT, R13, RZ, ~R21, P2, P3 ;  /* 0x000000ff0d0d7210 */ /* 0x000fe200017e6c15 */
[----:B------:R-:W-:Y:S01]  /*2180*/  IMAD.WIDE.U32 R24, R14, -0x7829cba9, RZ ;  /* 0x87d634570e187825 */ /* 0x000fe200078e00ff */
[----:B------:R-:W-:-:S04]  /*2190*/  LEA.HI R21, P1, R23, R22, RZ, 0x1 ;  /* 0x0000001617157211 */ /* 0x000fc800078308ff */
[----:B------:R-:W-:Y:S01]  /*21a0*/  LEA.HI.X.SX32 R23, R23, RZ, 0x5, P1 ;  /* 0x000000ff17177211 */ /* 0x000fe200008f2eff */
[----:B------:R-:W-:-:S04]  /*21b0*/  IMAD.WIDE.U32 R10, R21, -0x1c000001, R10 ;  /* 0xe3ffffff150a7825 */ /* 0x000fc800078e000a */
[----:B------:R-:W-:Y:S02]  /*21c0*/  IMAD R20, R23, -0x1c000001, RZ ;  /* 0xe3ffffff17147824 */ /* 0x000fe400078e02ff */
[----:B------:R-:W-:-:S03]  /*21d0*/  IMAD.WIDE.U32 R22, R15, -0x7829cba9, RZ ;  /* 0x87d634570f167825 */ /* 0x000fc600078e00ff */
[----:B------:R-:W-:Y:S01]  /*21e0*/  IADD3 R21, PT, PT, R11, -R21, R20 ;  /* 0x800000150b157210 */ /* 0x000fe20007ffe014 */
[----:B------:R-:W-:Y:S02]  /*21f0*/  IMAD.MOV.U32 R20, RZ, RZ, R10 ;  /* 0x000000ffff147224 */ /* 0x000fe400078e000a */
[----:B-1----:R-:W-:-:S04]  /*2200*/  IMAD.WIDE.U32 R26, P2, R14, 0x49249246, R22 ;  /* 0x492492460e1a7825 */ /* 0x002fc80007840016 */
[----:B------:R-:W-:Y:S01]  /*2210*/  IMAD.WIDE.U32 R22, R13, -0x7829cba9, RZ ;  /* 0x87d634570d167825 */ /* 0x000fe200078e00ff */
[----:B------:R-:W-:-:S03]  /*2220*/  IADD3 RZ, P3, PT, R25, R26, RZ ;  /* 0x0000001a19ff7210 */ /* 0x000fc60007f7e0ff */
[----:B------:R-:W-:-:S04]  /*2230*/  IMAD.WIDE.U32 R24, R12, -0x7829cba9, RZ ;  /* 0x87d634570c187825 */ /* 0x000fc800078e00ff */
[----:B------:R-:W-:-:S04]  /*2240*/  IMAD.WIDE.U32 R22, P4, R12, 0x49249246, R22 ;  /* 0x492492460c167825 */ /* 0x000fc80007880016 */
[----:B------:R-:W-:Y:S01]  /*2250*/  IMAD.MOV.U32 R24, RZ, RZ, R27 ;  /* 0x000000ffff187224 */ /* 0x000fe200078e001b */
[----:B------:R-:W-:Y:S01]  /*2260*/  IADD3 RZ, P1, PT, R25, R22, RZ ;  /* 0x0000001619ff7210 */ /* 0x000fe20007f3e0ff */
[----:B------:R-:W-:Y:S01]  /*2270*/  IMAD.MOV.U32 R26, RZ, RZ, R23 ;  /* 0x000000ffff1a7224 */ /* 0x000fe200078e0017 */
[----:B------:R-:W-:Y:S01]  /*2280*/  IADD3.X R25, PT, PT, RZ, RZ, RZ, P2, !PT ;  /* 0x000000ffff197210 */ /* 0x000fe200017fe4ff */
[----:B------:R-:W-:Y:S02]  /*2290*/  IMAD.X R27, RZ, RZ, RZ, P4 ;  /* 0x000000ffff1b7224 */ /* 0x000fe400020e06ff */
[C---:B------:R-:W-:Y:S01]  /*22a0*/  IMAD.WIDE.U32.X R24, R15.reuse, 0x49249246, R24, P3 ;  /* 0x492492460f187825 */ /* 0x040fe200018e0418 */
[----:B------:R-:W-:-:S03]  /*22b0*/  ISETP.LT.AND P3, PT, R15, RZ, PT ;  /* 0x000000ff0f00720c */ /* 0x000fc60003f61270 */
[----:B------:R-:W-:Y:S01]  /*22c0*/  IMAD.WIDE.U32.X R26, R13, 0x49249246, R26, P1 ;  /* 0x492492460d1a7825 */ /* 0x000fe200008e041a */
[----:B------:R-:W-:-:S04]  /*22d0*/  IADD3 R23, P2, PT, R24, 0x7829cba9, RZ ;  /* 0x7829cba918177810 */ /* 0x000fc80007f5e0ff */
[----:B------:R-:W-:Y:S02]  /*22e0*/  IADD3.X R29, PT, PT, R25, -0x49249247, RZ, P2, !PT ;  /* 0xb6db6db9191d7810 */ /* 0x000fe400017fe4ff */
[----:B------:R-:W-:Y:S02]  /*22f0*/  SEL R23, R23, R24, P3 ;  /* 0x0000001817177207 */ /* 0x000fe40001800000 */
[----:B------:R-:W-:Y:S02]  /*2300*/  SEL R24, R29, R25, P3 ;  /* 0x000000191d187207 */ /* 0x000fe40001800000 */
[----:B------:R-:W-:Y:S02]  /*2310*/  IADD3 R25, P1, PT, R26, 0x7829cba9, RZ ;  /* 0x7829cba91a197810 */ /* 0x000fe40007f3e0ff */
[----:B------:R-:W-:Y:S02]  /*2320*/  ISETP.LT.AND P2, PT, R13, RZ, PT ;  /* 0x000000ff0d00720c */ /* 0x000fe40003f41270 */
[----:B------:R-:W-:-:S02]  /*2330*/  IADD3.X R29, PT, PT, R27, -0x49249247, RZ, P1, !PT ;  /* 0xb6db6db91b1d7810 */ /* 0x000fc40000ffe4ff */
[----:B------:R-:W-:Y:S02]  /*2340*/  SHF.R.S64 R23, R23, 0x1b, R24 ;  /* 0x0000001b17177819 */ /* 0x000fe40000001018 */
[----:B------:R-:W-:Y:S02]  /*2350*/  SEL R25, R25, R26, P2 ;  /* 0x0000001a19197207 */ /* 0x000fe40001000000 */
[----:B------:R-:W-:Y:S02]  /*2360*/  SEL R26, R29, R27, P2 ;  /* 0x0000001b1d1a7207 */ /* 0x000fe40001000000 */
[C---:B------:R-:W-:Y:S02]  /*2370*/  LEA.HI R27, P1, R24.reuse, R23, RZ, 0x1 ;  /* 0x00000017181b7211 */ /* 0x040fe400078308ff */
[----:B------:R-:W-:Y:S02]  /*2380*/  SHF.R.S64 R25, R25, 0x1b, R26 ;  /* 0x0000001b19197819 */ /* 0x000fe4000000101a */
[----:B------:R-:W-:Y:S01]  /*2390*/  LEA.HI.X.SX32 R24, R24, RZ, 0x5, P1 ;  /* 0x000000ff18187211 */ /* 0x000fe200008f2eff */
[----:B------:R-:W-:Y:S01]  /*23a0*/  IMAD.WIDE.U32 R22, R27, -0x1c000001, R14 ;  /* 0xe3ffffff1b167825 */ /* 0x000fe200078e000e */
[----:B------:R-:W-:-:S02]  /*23b0*/  LEA.HI R25, P2, R26, R25, RZ, 0x1 ;  /* 0x000000191a197211 */ /* 0x000fc400078508ff */
[----:B------:R-:W-:Y:S01]  /*23c0*/  ISETP.NE.AND P1, PT, R9, RZ, PT ;  /* 0x000000ff0900720c */ /* 0x000fe20003f25270 */
[----:B------:R-:W-:Y:S01]  /*23d0*/  IMAD R24, R24, -0x1c000001, RZ ;  /* 0xe3ffffff18187824 */ /* 0x000fe200078e02ff */
[----:B------:R-:W-:Y:S01]  /*23e0*/  LEA.HI.X.SX32 R26, R26, RZ, 0x5, P2 ;  /* 0x000000ff1a1a7211 */ /* 0x000fe200010f2eff */
[----:B------:R-:W-:-:S03]  /*23f0*/  IMAD.WIDE.U32 R14, R25, -0x1c000001, R12 ;  /* 0xe3ffffff190e7825 */ /* 0x000fc600078e000c */
[----:B------:R-:W-:Y:S01]  /*2400*/  IADD3 R23, PT, PT, R23, -R27, R24 ;  /* 0x8000001b17177210 */ /* 0x000fe20007ffe018 */
[----:B------:R-:W-:Y:S01]  /*2410*/  IMAD R13, R26, -0x1c000001, RZ ;  /* 0xe3ffffff1a0d7824 */ /* 0x000fe200078e02ff */
[----:B------:R-:W-:-:S03]  /*2420*/  MOV R12, R14 ;  /* 0x0000000e000c7202 */ /* 0x000fc60000000f00 */
        /* <DEDUP_REMOVED lines=32> */
.L_x_12:
[----:B------:R-:W-:Y:S05]  /*2630*/  BSYNC.RECONVERGENT B0 ;  /* 0x0000000000007941 */ /* 0x000fea0003800200 */
.L_x_11:
[----:B------:R-:W-:Y:S04]  /*2640*/  BSSY.RECONVERGENT B0, `(.L_x_13) ;  /* 0x000001d000007945 */ /* 0x000fe80003800200 */
[----:B------:R-:W-:Y:S05]  /*2650*/  @!P1 BRA `(.L_x_14) ;  /* 0x00000000006c9947 */ /* 0x000fea0003800000 */
[----:B------:R-:W0:Y:S01]  /*2660*/  LDC.64 R10, c[0x0][0x388] ;  /* 0x0000e200ff0a7b82 */ /* 0x000e220000000a00 */
[----:B------:R-:W-:-:S04]  /*2670*/  SHF.L.U32 R9, R9, UR4, RZ ;  /* 0x0000000409097c19 */ /* 0x000fc800080006ff */
[----:B------:R-:W-:-:S05]  /*2680*/  SHF.L.U32 R9, R9, UR10, RZ ;  /* 0x0000000a09097c19 */ /* 0x000fca00080006ff */
[----:B0-----:R-:W-:-:S06]  /*2690*/  IMAD.WIDE.U32 R22, R9, 0x8, R10 ;  /* 0x0000000809167825 */ /* 0x001fcc00078e000a */
[----:B------:R-:W2:Y:S02]  /*26a0*/  LDG.E.64 R22, desc[UR20][R22.64] ;  /* 0x0000001416167981 */ /* 0x000ea4000c1e1b00 */
[-C--:B--2---:R-:W-:Y:S02]  /*26b0*/  IMAD R13, R13, R22.reuse, RZ ;  /* 0x000000160d0d7224 */ /* 0x084fe400078e02ff */
[----:B------:R-:W-:-:S04]  /*26c0*/  IMAD.WIDE.U32 R10, R14, R22, RZ ;  /* 0x000000160e0a7225 */ /* 0x000fc800078e00ff */
[----:B------:R-:W-:-:S04]  /*26d0*/  IMAD R13, R23, R14, R13 ;  /* 0x0000000e170d7224 */ /* 0x000fc800078e020d */
[----:B------:R-:W-:-:S04]  /*26e0*/  IMAD.IADD R11, R11, 0x1, R13 ;  /* 0x000000010b0b7824 */ /* 0x000fc800078e020d */
[C---:B------:R-:W-:Y:S01]  /*26f0*/  IMAD.WIDE.U32 R12, R11.reuse, -0x7829cba9, RZ ;  /* 0x87d634570b0c7825 */ /* 0x040fe200078e00ff */
[----:B------:R-:W-:-:S03]  /*2700*/  ISETP.LT.AND P1, PT, R11, RZ, PT ;  /* 0x000000ff0b00720c */ /* 0x000fc60003f21270 */
[----:B------:R-:W-:-:S04]  /*2710*/  IMAD.WIDE.U32 R14, P0, R10, 0x49249246, R12 ;  /* 0x492492460a0e7825 */ /* 0x000fc8000780000c */
[----:B------:R-:W-:Y:S01]  /*2720*/  IMAD.WIDE.U32 R12, R10, -0x7829cba9, RZ ;  /* 0x87d634570a0c7825 */ /* 0x000fe200078e00ff */
[----:B-1----:R-:W-:-:S03]  /*2730*/  IADD3.X R21, PT, PT, RZ, RZ, RZ, P0, !PT ;  /* 0x000000ffff157210 */ /* 0x002fc600007fe4ff */
[----:B------:R-:W-:Y:S01]  /*2740*/  IMAD.MOV.U32 R20, RZ, RZ, R15 ;  /* 0x000000ffff147224 */ /* 0x000fe200078e000f */
        /* <DEDUP_REMOVED lines=11> */
[----:B------:R-:W-:-:S07]  /*2800*/  IADD3 R13, PT, PT, R13, -R9, R0 ;  /* 0x800000090d0d7210 */ /* 0x000fce0007ffe000 */
.L_x_14:
[----:B------:R-:W-:Y:S05]  /*2810*/  BSYNC.RECONVERGENT B0 ;  /* 0x0000000000007941 */ /* 0x000fea0003800200 */
.L_x_13:
[----:B------:R4:W-:Y:S01]  /*2820*/  STS.64 [R8], R12 ;  /* 0x0000000c08007388 */ /* 0x0009e20000000a00 */
[----:B------:R-:W-:Y:S06]  /*2830*/  BAR.SYNC.DEFER_BLOCKING 0x0 ;  /* 0x0000000000007b1d */ /* 0x000fec0000010000 */
.L_x_0:
[----:B------:R-:W5:Y:S01]  /*2840*/  LDCU UR7, c[0x0][0x398] ;  /* 0x00007300ff0777ac */ /* 0x000f620008000800 */
[----:B0-----:R-:W-:Y:S02]  /*2850*/  IMAD.MOV.U32 R11, RZ, RZ, 0x1 ;  /* 0x00000001ff0b7424 */ /* 0x001fe400078e00ff */
[----:B------:R-:W-:Y:S01]  /*2860*/  IMAD.MOV.U32 R26, RZ, RZ, RZ ;  /* 0x000000ffff1a7224 */ /* 0x000fe200078e00ff */
[----:B------:R-:W-:Y:S02]  /*2870*/  UMOV UR4, 0x1 ;  /* 0x0000000100047882 */ /* 0x000fe40000000000 */
[----:B------:R-:W-:-:S04]  /*2880*/  USHF.L.U32 UR5, UR4, UR6, URZ ;  /* 0x0000000604057299 */ /* 0x000fc800080006ff */
[----:B------:R-:W-:Y:S02]  /*2890*/  UIADD3 UR5, UPT, UPT, UR5, -0x1, URZ ;  /* 0xffffffff05057890 */ /* 0x000fe4000fffe0ff */
[----:B-----5:R-:W-:-:S04]  /*28a0*/  USHF.L.U32 UR4, UR4, UR7, URZ ;  /* 0x0000000704047299 */ /* 0x020fc800080006ff */
[----:B------:R-:W-:Y:S02]  /*28b0*/  USHF.R.U32.HI UR6, URZ, UR6, UR4 ;  /* 0x00000006ff067299 */ /* 0x000fe40008011604 */
[----:B------:R-:W-:Y:S02]  /*28c0*/  ULOP3.LUT UR4, UR5, UR18, URZ, 0xc0, !UPT ;  /* 0x0000001205047292 */ /* 0x000fe4000f8ec0ff */
[----:B------:R-:W-:-:S04]  /*28d0*/  USHF.R.U32.HI UR6, URZ, UR19, UR6 ;  /* 0x00000013ff067299 */ /* 0x000fc80008011606 */
[----:B------:R-:W-:-:S04]  /*28e0*/  UIMAD UR4, UR4, UR6, URZ ;  /* 0x00000006040472a4 */ /* 0x000fc8000f8e02ff */
[----:B------:R-:W-:-:S09]  /*28f0*/  UISETP.NE.AND UP0, UPT, UR4, URZ, UPT ;  /* 0x000000ff0400728c */ /* 0x000fd2000bf05270 */
[----:B------:R-:W-:Y:S05]  /*2900*/  BRA.U !UP0, `(.L_x_15) ;  /* 0x0000000108947547 */ /* 0x000fea000b800000 */
[----:B-1-34-:R-:W0:Y:S01]  /*2910*/  LDC.64 R8, c[0x0][0x390] ;  /* 0x0000e400ff087b82 */ /* 0x01ae220000000a00 */
[----:B------:R-:W-:Y:S02]  /*2920*/  HFMA2 R26, -RZ, RZ, 0, 0 ;  /* 0x00000000ff1a7431 */ /* 0x000fe400000001ff */
[----:B------:R-:W-:Y:S02]  /*2930*/  IMAD.MOV.U32 R11, RZ, RZ, 0x1 ;  /* 0x00000001ff0b7424 */ /* 0x000fe400078e00ff */
[----:B------:R-:W-:-:S07]  /*2940*/  IMAD.MOV.U32 R13, RZ, RZ, RZ ;  /* 0x000000ffff0d7224 */ /* 0x000fce00078e00ff */
.L_x_17:
[----:B------:R-:W-:Y:S02]  /*2950*/  ULOP3.LUT UR6, UR4, 0x1, URZ, 0xc0, !UPT ;  /* 0x0000000104067892 */ /* 0x000fe4000f8ec0ff */
[----:B------:R-:W-:Y:S02]  /*2960*/  USHF.R.U32.HI UR5, URZ, 0x1, UR4 ;  /* 0x00000001ff057899 */ /* 0x000fe40008011604 */
[----:B------:R-:W-:Y:S02]  /*2970*/  UISETP.NE.U32.AND UP0, UPT, UR6, 0x1, UPT ;  /* 0x000000010600788c */ /* 0x000fe4000bf05070 */
[----:B------:R-:W-:-:S07]  /*2980*/  UISETP.GT.U32.AND UP1, UPT, UR4, 0x1, UPT ;  /* 0x000000010400788c */ /* 0x000fce000bf24070 */
[----:B------:R-:W-:Y:S05]  /*2990*/  BRA.U UP0, `(.L_x_16) ;  /* 0x0000000100647547 */ /* 0x000fea000b800000 */
        /* <DEDUP_REMOVED lines=22> */
[----:B------:R-:W-:Y:S01]  /*2b00*/  IMAD R0, R0, -0x1c000001, RZ ;  /* 0xe3ffffff00007824 */ /* 0x000fe200078e02ff */
[----:B------:R-:W-:-:S04]  /*2b10*/  MOV R11, R14 ;  /* 0x0000000e000b7202 */ /* 0x000fc80000000f00 */
[----:B------:R-:W-:-:S07]  /*2b20*/  IADD3 R26, PT, PT, R15, -R19, R0 ;  /* 0x800000130f1a7210 */ /* 0x000fce0007ffe000 */
.L_x_16:
[----:B------:R-:W-:Y:S01]  /*2b30*/  VIADD R13, R13, 0x1 ;  /* 0x000000010d0d7836 */ /* 0x000fe20000000000 */
[----:B------:R-:W-:Y:S01]  /*2b40*/  UMOV UR4, UR5 ;  /* 0x0000000500047c82 */ /* 0x000fe20008000000 */
[----:B------:R-:W-:Y:S05]  /*2b50*/  BRA.U UP1, `(.L_x_17) ;  /* 0xfffffffd017c7547 */ /* 0x000fea000b83ffff */
.L_x_15:
[----:B------:R-:W0:Y:S01]  /*2b60*/  LDCU UR4, c[0x0][0x3a0] ;  /* 0x00007400ff0477ac */ /* 0x000e220008000800 */
[----:B------:R-:W-:Y:S01]  /*2b70*/  BSSY.RECONVERGENT B0, `(.L_x_18) ;  /* 0x0000039000007945 */ /* 0x000fe20003800200 */
[----:B--2---:R-:W-:Y:S02]  /*2b80*/  IMAD.MOV.U32 R22, RZ, RZ, 0x1 ;  /* 0x00000001ff167424 */ /* 0x004fe400078e00ff */
[----:B------:R-:W-:Y:S01]  /*2b90*/  IMAD.MOV.U32 R10, RZ, RZ, RZ ;  /* 0x000000ffff0a7224 */ /* 0x000fe200078e00ff */
[----:B01-34-:R-:W-:-:S04]  /*2ba0*/  SHF.R.U32.HI R8, RZ, UR4, R18 ;  /* 0x00000004ff087c19 */ /* 0x01bfc80008011612 */
[----:B------:R-:W-:-:S13]  /*2bb0*/  ISETP.NE.AND P0, PT, R8, RZ, PT ;  /* 0x000000ff0800720c */ /* 0x000fda0003f05270 */
[----:B------:R-:W-:Y:S05]  /*2bc0*/  @!P0 BRA `(.L_x_19) ;  /* 0x0000000000cc8947 */ /* 0x000fea0003800000 */
[----:B------:R-:W-:Y:S02]  /*2bd0*/  HFMA2 R10, -RZ, RZ, 0, 0 ;  /* 0x00000000ff0a7431 */ /* 0x000fe400000001ff */
[----:B------:R-:W-:Y:S02]  /*2be0*/  IMAD.MOV.U32 R22, RZ, RZ, 0x1 ;  /* 0x00000001ff167424 */ /* 0x000fe400078e00ff */
[----:B------:R-:W-:Y:S02]  /*2bf0*/  IMAD.MOV.U32 R9, RZ, RZ, R11 ;  /* 0x000000ffff097224 */ /* 0x000fe400078e000b */
[----:B------:R-:W-:-:S07]  /*2c00*/  IMAD.MOV.U32 R0, RZ, RZ, R26 ;  /* 0x000000ffff007224 */ /* 0x000fce00078e001a */
.L_x_22:
[-C--:B------:R-:W-:Y:S01]  /*2c10*/  IMAD R12, R0, R9.reuse, RZ ;  /* 0x00000009000c7224 */ /* 0x080fe200078e02ff */
[----:B------:R-:W-:Y:S01]  /*2c20*/  BSSY.RECONVERGENT B1, `(.L_x_20) ;  /* 0x000002a000017945 */ /* 0x000fe20003800200 */
[----:B------:R-:W-:-:S04]  /*2c30*/  IMAD.WIDE.U32 R24, R9, R9, RZ ;  /* 0x0000000909187225 */ /* 0x000fc800078e00ff */
[----:B------:R-:W-:Y:S02]  /*2c40*/  IMAD R13, R9, R0, R12 ;  /* 0x00000000090d7224 */ /* 0x000fe400078e020c */
[----:B------:R-:W-:-:S04]  /*2c50*/  IMAD.WIDE.U32 R14, R24, -0x7829cba9, RZ ;  /* 0x87d63457180e7825 */ /* 0x000fc800078e00ff */
[----:B------:R-:W-:-:S04]  /*2c60*/  IMAD.IADD R25, R25, 0x1, R13 ;  /* 0x0000000119197824 */ /* 0x000fc800078e020d */
[----:B------:R-:W-:-:S04]  /*2c70*/  IMAD.WIDE.U32 R12, R25, -0x7829cba9, RZ ;  /* 0x87d63457190c7825 */ /* 0x000fc800078e00ff */
[----:B------:R-:W-:-:S04]  /*2c80*/  IMAD.WIDE.U32 R12, P0, R24, 0x49249246, R12 ;  /* 0x49249246180c7825 */ /* 0x000fc8000780000c */
[----:B------:R-:W-:Y:S01]  /*2c90*/  IMAD.X R21, RZ, RZ, RZ, P0 ;  /* 0x000000ffff157224 */ /* 0x000fe200000e06ff */
[----:B------:R-:W-:Y:S02]  /*2ca0*/  IADD3 RZ, P0, PT, R15, R12, RZ ;  /* 0x0000000c0fff7210 */ /* 0x000fe40007f1e0ff */
[----:B------:R-:W-:Y:S02]  /*2cb0*/  LOP3.LUT R12, R8, 0x1, RZ, 0xc0, !PT ;  /* 0x00000001080c7812 */ /* 0x000fe400078ec0ff */
[----:B------:R-:W-:Y:S02]  /*2cc0*/  MOV R20, R13 ;  /* 0x0000000d00147202 */ /* 0x000fe40000000f00 */
[----:B------:R-:W-:-:S03]  /*2cd0*/  ISETP.NE.U32.AND P1, PT, R12, 0x1, PT ;  /* 0x000000010c00780c */ /* 0x000fc60003f25070 */
[----:B------:R-:W-:Y:S01]  /*2ce0*/  IMAD.WIDE.U32.X R20, R25, 0x49249246, R20, P0 ;  /* 0x4924924619147825 */ /* 0x000fe200000e0414 */
[----:B------:R-:W-:Y:S02]  /*2cf0*/  ISETP.GT.U32.AND P0, PT, R8, 0x1, PT ;  /* 0x000000010800780c */ /* 0x000fe40003f04070 */
[----:B------:R-:W-:Y:S02]  /*2d00*/  SHF.R.U32.HI R8, RZ, 0x1, R8 ;  /* 0x00000001ff087819 */ /* 0x000fe40000011608 */
[--C-:B------:R-:W-:Y:S02]  /*2d10*/  SHF.R.U64 R13, R20, 0x1b, R21.reuse ;  /* 0x0000001b140d7819 */ /* 0x100fe40000001215 */
[----:B------:R-:W-:-:S03]  /*2d20*/  SHF.R.U32.HI R12, RZ, 0x1b, R21 ;  /* 0x0000001bff0c7819 */ /* 0x000fc60000011615 */
[----:B------:R-:W-:-:S04]  /*2d30*/  IMAD.WIDE.U32 R24, R13, -0x1c000001, R24 ;  /* 0xe3ffffff0d187825 */ /* 0x000fc800078e0018 */
[----:B------:R-:W-:Y:S01]  /*2d40*/  IMAD R12, R12, -0x1c000001, RZ ;  /* 0xe3ffffff0c0c7824 */ /* 0x000fe200078e02ff */
[----:B------:R-:W-:Y:S06]  /*2d50*/  @P1 BRA `(.L_x_21) ;  /* 0x0000000000581947 */ /* 0x000fec0003800000 */
[-C--:B------:R-:W-:Y:S02]  /*2d60*/  IMAD R19, R10, R9.reuse, RZ ;  /* 0x000000090a137224 */ /* 0x080fe400078e02ff */
        /* <DEDUP_REMOVED lines=21> */
.L_x_21:
[----:B------:R-:W-:Y:S05]  /*2ec0*/  BSYNC.RECONVERGENT B1 ;  /* 0x0000000000017941 */ /* 0x000fea0003800200 */
.L_x_20:
[----:B------:R-:W-:Y:S01]  /*2ed0*/  IADD3 R0, PT, PT, R25, -R13, R12 ;  /* 0x8000000d19007210 */ /* 0x000fe20007ffe00c */
[----:B------:R-:W-:Y:S01]  /*2ee0*/  IMAD.MOV.U32 R9, RZ, RZ, R24 ;  /* 0x000000ffff097224 */ /* 0x000fe200078e0018 */
[----:B------:R-:W-:Y:S06]  /*2ef0*/  @P0 BRA `(.L_x_22) ;  /* 0xfffffffc00440947 */ /* 0x000fec000383ffff */
.L_x_19:
[----:B------:R-:W-:Y:S05]  /*2f00*/  BSYNC.RECONVERGENT B0 ;  /* 0x0000000000007941 */ /* 0x000fea0003800200 */
.L_x_18:
[----:B------:R-:W0:Y:S01]  /*2f10*/  LDC R9, c[0x0][0x360] ;  /* 0x0000d800ff097b82 */ /* 0x000e220000000800 */
[----:B------:R-:W1:Y:S01]  /*2f20*/  LDCU UR4, c[0x0][0x3a0] ;  /* 0x00007400ff0477ac */ /* 0x000e620008000800 */
[----:B------:R-:W-:Y:S01]  /*2f30*/  BSSY.RECONVERGENT B0, `(.L_x_23) ;  /* 0x0000039000007945 */ /* 0x000fe20003800200 */
[----:B------:R-:W-:Y:S02]  /*2f40*/  IMAD.MOV.U32 R0, RZ, RZ, 0x1 ;  /* 0x00000001ff007424 */ /* 0x000fe400078e00ff */
[----:B------:R-:W-:Y:S01]  /*2f50*/  IMAD.MOV.U32 R8, RZ, RZ, RZ ;  /* 0x000000ffff087224 */ /* 0x000fe200078e00ff */
[----:B0-----:R-:W-:-:S04]  /*2f60*/  LEA R9, R9, R18, 0x1 ;  /* 0x0000001209097211 */ /* 0x001fc800078e08ff */
[----:B-1----:R-:W-:-:S04]  /*2f70*/  SHF.R.U32.HI R19, RZ, UR4, R9 ;  /* 0x00000004ff137c19 */ /* 0x002fc80008011609 */
[----:B------:R-:W-:-:S13]  /*2f80*/  ISETP.NE.AND P0, PT, R19, RZ, PT ;  /* 0x000000ff1300720c */ /* 0x000fda0003f05270 */
[----:B------:R-:W-:Y:S05]  /*2f90*/  @!P0 BRA `(.L_x_24) ;  /* 0x0000000000c88947 */ /* 0x000fea0003800000 */
[----:B------:R-:W-:Y:S02]  /*2fa0*/  IMAD.MOV.U32 R0, RZ, RZ, 0x1 ;  /* 0x00000001ff007424 */ /* 0x000fe400078e00ff */
[----:B------:R-:W-:-:S07]  /*2fb0*/  IMAD.MOV.U32 R8, RZ, RZ, RZ ;  /* 0x000000ffff087224 */ /* 0x000fce00078e00ff */
.L_x_27:
[-C--:B------:R-:W-:Y:S01]  /*2fc0*/  IMAD R12, R26, R11.reuse, RZ ;  /* 0x0000000b1a0c7224 */ /* 0x080fe200078e02ff */
[----:B------:R-:W-:Y:S01]  /*2fd0*/  BSSY.RECONVERGENT B1, `(.L_x_25) ;  /* 0x000002b000017945 */ /* 0x000fe20003800200 */
[----:B------:R-:W-:-:S04]  /*2fe0*/  IMAD.WIDE.U32 R24, R11, R11, RZ ;  /* 0x0000000b0b187225 */ /* 0x000fc800078e00ff */
[----:B------:R-:W-:Y:S02]  /*2ff0*/  IMAD R13, R11, R26, R12 ;  /* 0x0000001a0b0d7224 */ /* 0x000fe400078e020c */
[----:B------:R-:W-:-:S03]  /*3000*/  IMAD.WIDE.U32 R14, R24, -0x7829cba9, RZ ;  /* 0x87d63457180e7825 */ /* 0x000fc600078e00ff */
[----:B------:R-:W-:-:S05]  /*3010*/  IADD3 R25, PT, PT, R25, R13, RZ ;  /* 0x0000000d19197210 */ /* 0x000fca0007ffe0ff */
[----:B------:R-:W-:-:S04]  /*3020*/  IMAD.WIDE.U32 R12, R25, -0x7829cba9, RZ ;  /* 0x87d63457190c7825 */ /* 0x000fc800078e00ff */
[----:B------:R-:W-:-:S04]  /*3030*/  IMAD.WIDE.U32 R12, P0, R24, 0x49249246, R12 ;  /* 0x49249246180c7825 */ /* 0x000fc8000780000c */
[----:B------:R-:W-:Y:S01]  /*3040*/  IMAD.X R21, RZ, RZ, RZ, P0 ;  /* 0x000000ffff157224 */ /* 0x000fe200000e06ff */
[----:B------:R-:W-:Y:S01]  /*3050*/  IADD3 RZ, P0, PT, R15, R12, RZ ;  /* 0x0000000c0fff7210 */ /* 0x000fe20007f1e0ff */
[----:B------:R-:W-:Y:S01]  /*3060*/  IMAD.MOV.U32 R20, RZ, RZ, R13 ;  /* 0x000000ffff147224 */ /* 0x000fe200078e000d */
[----:B------:R-:W-:-:S03]  /*3070*/  LOP3.LUT R12, R19, 0x1, RZ, 0xc0, !PT ;  /* 0x00000001130c7812 */ /* 0x000fc600078ec0ff */
[----:B------:R-:W-:Y:S01]  /*3080*/  IMAD.WIDE.U32.X R20, R25, 0x49249246, R20, P0 ;  /* 0x4924924619147825 */ /* 0x000fe200000e0414 */
[----:B------:R-:W-:Y:S02]  /*3090*/  ISETP.NE.U32.AND P1, PT, R12, 0x1, PT ;  /* 0x000000010c00780c */ /* 0x000fe40003f25070 */
[----:B------:R-:W-:Y:S02]  /*30a0*/  ISETP.GT.U32.AND P0, PT, R19, 0x1, PT ;  /* 0x000000011300780c */ /* 0x000fe40003f04070 */
[--C-:B------:R-:W-:Y:S02]  /*30b0*/  SHF.R.U64 R13, R20, 0x1b, R21.reuse ;  /* 0x0000001b140d7819 */ /* 0x100fe40000001215 */
[----:B------:R-:W-:Y:S02]  /*30c0*/  SHF.R.U32.HI R12, RZ, 0x1b, R21 ;  /* 0x0000001bff0c7819 */ /* 0x000fe40000011615 */
[----:B------:R-:W-:Y:S01]  /*30d0*/  SHF.R.U32.HI R19, RZ, 0x1, R19 ;  /* 0x00000001ff137819 */ /* 0x000fe20000011613 */
        /* <DEDUP_REMOVED lines=12> */
[----:B------:R-:W-:Y:S02]  /*31a0*/  IADD3 RZ, P1, PT, R29, R20, RZ ;  /* 0x000000141dff7210 */ /* 0x000fe40007f3e0ff */
[----:B------:R-:W-:-:S05]  /*31b0*/  MOV R26, R21 ;  /* 0x00000015001a7202 */ /* 0x000fca0000000f00 */
        /* <DEDUP_REMOVED lines=9> */
[----:B------:R-:W-:Y:S02]  /*3250*/  IMAD R8, R0, -0x1c000001, RZ ;  /* 0xe3ffffff00087824 */ /* 0x000fe400078e02ff */
[----:B------:R-:W-:-:S03]  /*3260*/  IMAD.MOV.U32 R0, RZ, RZ, R14 ;  /* 0x000000ffff007224 */ /* 0x000fc600078e000e */
[----:B------:R-:W-:-:S07]  /*3270*/  IADD3 R8, PT, PT, R15, -R11, R8 ;  /* 0x8000000b0f087210 */ /* 0x000fce0007ffe008 */
.L_x_26:
[----:B------:R-:W-:Y:S05]  /*3280*/  BSYNC.RECONVERGENT B1 ;  /* 0x0000000000017941 */ /* 0x000fea0003800200 */
.L_x_25:
[----:B------:R-:W-:Y:S01]  /*3290*/  IADD3 R26, PT, PT, R25, -R13, R12 ;  /* 0x8000000d191a7210 */ /* 0x000fe20007ffe00c */
[----:B------:R-:W-:Y:S01]  /*32a0*/  IMAD.MOV.U32 R11, RZ, RZ, R24 ;  /* 0x000000ffff0b7224 */ /* 0x000fe200078e0018 */
[----:B------:R-:W-:Y:S06]  /*32b0*/  @P0 BRA `(.L_x_27) ;  /* 0xfffffffc00400947 */ /* 0x000fec000383ffff */
.L_x_24:
[----:B------:R-:W-:Y:S05]  /*32c0*/  BSYNC.RECONVERGENT B0 ;  /* 0x0000000000007941 */ /* 0x000fea0003800200 */
.L_x_23:
[----:B------:R-:W0:Y:S01]  /*32d0*/  S2UR UR5, SR_CgaCtaId ;  /* 0x00000000000579c3 */ /* 0x000e220000008800 */
[----:B------:R-:W-:Y:S01]  /*32e0*/  VIADD R11, R18, 0x1 ;  /* 0x00000001120b7836 */ /* 0x000fe20000000000 */
[----:B------:R-:W1:Y:S01]  /*32f0*/  BREV R12, R18 ;  /* 0x00000012000c7301 */ /* 0x000e620000000000 */
[----:B------:R-:W-:Y:S01]  /*3300*/  UIADD3 UR6, UPT, UPT, -UR22, 0x20, URZ ;  /* 0x0000002016067890 */ /* 0x000fe2000fffe1ff */
[----:B------:R-:W-:-:S06]  /*3310*/  UMOV UR4, 0x400 ;  /* 0x0000040000047882 */ /* 0x000fcc0000000000 */
[----:B------:R-:W2:Y:S01]  /*3320*/  BREV R11, R11 ;  /* 0x0000000b000b7301 */ /* 0x000ea20000000000 */
[----:B-1----:R-:W-:-:S07]  /*3330*/  SHF.R.U32.HI R12, RZ, UR6, R12 ;  /* 0x00000006ff0c7c19 */ /* 0x002fce000801160c */
[----:B------:R-:W1:Y:S01]  /*3340*/  BREV R18, R9 ;  /* 0x0000000900127301 */ /* 0x000e620000000000 */
[----:B0-----:R-:W-:-:S06]  /*3350*/  ULEA UR4, UR5, UR4, 0x18 ;  /* 0x0000000405047291 */ /* 0x001fcc000f8ec0ff */
[----:B------:R-:W-:Y:S02]  /*3360*/  LEA R19, R12, UR4, 0x3 ;  /* 0x000000040c137c11 */ /* 0x000fe4000f8e18ff */
[----:B--2---:R-:W-:Y:S02]  /*3370*/  SHF.R.U32.HI R12, RZ, UR6, R11 ;  /* 0x00000006ff0c7c19 */ /* 0x004fe4000801160b */
[----:B-1----:R-:W-:Y:S01]  /*3380*/  SHF.R.U32.HI R18, RZ, UR6, R18 ;  /* 0x00000006ff127c19 */ /* 0x002fe20008011612 */
[----:B------:R-:W0:Y:S01]  /*3390*/  LDS.64 R14, [R19] ;  /* 0x00000000130e7984 */ /* 0x000e220000000a00 */
[----:B------:R-:W-:Y:S02]  /*33a0*/  LEA R12, R12, UR4, 0x3 ;  /* 0x000000040c0c7c11 */ /* 0x000fe4000f8e18ff */
[----:B------:R-:W-:-:S04]  /*33b0*/  LEA R24, R18, UR4, 0x3 ;  /* 0x0000000412187c11 */ /* 0x000fc8000f8e18ff */
[----:B------:R-:W1:Y:S04]  /*33c0*/  LDS.64 R12, [R12] ;  /* 0x000000000c0c7984 */ /* 0x000e680000000a00 */
[----:B------:R-:W2:Y:S01]  /*33d0*/  LDS.64 R24, [R24] ;  /* 0x0000000018187984 */ /* 0x000ea20000000a00 */
[----:B0-----:R-:W-:-:S04]  /*33e0*/  IMAD R11, R15, R22, RZ ;  /* 0x000000160f0b7224 */ /* 0x001fc800078e02ff */
[C---:B------:R-:W-:Y:S02]  /*33f0*/  IMAD R11, R14.reuse, R10, R11 ;  /* 0x0000000a0e0b7224 */ /* 0x040fe400078e020b */
[----:B------:R-:W-:-:S04]  /*3400*/  IMAD.WIDE.U32 R14, R14, R22, RZ ;  /* 0x000000160e0e7225 */ /* 0x000fc800078e00ff */
[-C--:B-1----:R-:W-:Y:S02]  /*3410*/  IMAD R13, R13, R22.reuse, RZ ;  /* 0x000000160d0d7224 */ /* 0x082fe400078e02ff */
[----:B------:R-:W-:Y:S02]  /*3420*/  IMAD.IADD R15, R15, 0x1, R11 ;  /* 0x000000010f0f7824 */ /* 0x000fe400078e020b */
[----:B------:R-:W-:-:S04]  /*3430*/  IMAD.WIDE.U32 R22, R12, R22, RZ ;  /* 0x000000160c167225 */ /* 0x000fc800078e00ff */
[----:B------:R-:W-:Y:S01]  /*3440*/  IMAD R13, R12, R10, R13 ;  /* 0x0000000a0c0d7224 */ /* 0x000fe200078e020d */
[----:B------:R-:W-:Y:S01]  /*3450*/  IADD3 R12, PT, PT, R9, 0x1, RZ ;  /* 0x00000001090c7810 */ /* 0x000fe20007ffe0ff */
[----:B------:R-:W-:-:S03]  /*3460*/  IMAD.WIDE.U32 R20, R15, -0x7829cba9, RZ ;  /* 0x87d634570f147825 */ /* 0x000fc600078e00ff */
[----:B------:R-:W-:Y:S01]  /*3470*/  IADD3 R13, PT, PT, R23, R13, RZ ;  /* 0x0000000d170d7210 */ /* 0x000fe20007ffe0ff */
[C---:B------:R-:W-:Y:S01]  /*3480*/  IMAD.WIDE.U32 R10, R14.reuse, -0x7829cba9, RZ ;  /* 0x87d634570e0a7825 */ /* 0x040fe200078e00ff */
[----:B------:R-:W0:Y:S03]  /*3490*/  BREV R12, R12 ;  /* 0x0000000c000c7301 */ /* 0x000e260000000000 */
[----:B------:R-:W-:-:S04]  /*34a0*/  IMAD.WIDE.U32 R20, P0, R14, 0x49249246, R20 ;  /* 0x492492460e147825 */ /* 0x000fc80007800014 */
[----:B------:R-:W-:Y:S01]  /*34b0*/  IMAD.WIDE.U32 R26, R13, -0x7829cba9, RZ ;  /* 0x87d634570d1a7825 */ /* 0x000fe200078e00ff */
[----:B------:R-:W-:-:S03]  /*34c0*/  IADD3 RZ, P1, PT, R11, R20, RZ ;  /* 0x000000140bff7210 */ /* 0x000fc60007f3e0ff */
[----:B------:R-:W-:-:S04]  /*34d0*/  IMAD.WIDE.U32 R10, R22, -0x7829cba9, RZ ;  /* 0x87d63457160a7825 */ /* 0x000fc800078e00ff */
[----:B------:R-:W-:Y:S01]  /*34e0*/  IMAD.WIDE.U32 R26, P2, R22, 0x49249246, R26 ;  /* 0x49249246161a7825 */ /* 0x000fe2000784001a */
[----:B0-----:R-:W-:-:S03]  /*34f0*/  SHF.R.U32.HI R12, RZ, UR6, R12 ;  /* 0x00000006ff0c7c19 */ /* 0x001fc6000801160c */
[----:B------:R-:W-:Y:S01]  /*3500*/  IMAD.X R19, RZ, RZ, RZ, P0 ;  /* 0x000000ffff137224 */ /* 0x000fe200000e06ff */
[----:B------:R-:W-:Y:S01]  /*3510*/  IADD3 RZ, P3, PT, R11, R26, RZ ;  /* 0x0000001a0bff7210 */ /* 0x000fe20007f7e0ff */
[----:B------:R-:W-:Y:S01]  /*3520*/  IMAD.MOV.U32 R18, RZ, RZ, R21 ;  /* 0x000000ffff127224 */ /* 0x000fe200078e0015 */
[----:B------:R-:W-:-:S03]  /*3530*/  LEA R12, R12, UR4, 0x3 ;  /* 0x000000040c0c7c11 */ /* 0x000fc6000f8e18ff */
[C---:B------:R-:W-:Y:S01]  /*3540*/  IMAD.WIDE.U32.X R10, R15.reuse, 0x49249246, R18, P1 ;  /* 0x492492460f0a7825 */ /* 0x040fe200008e0412 */
[----:B------:R-:W-:-:S03]  /*3550*/  ISETP.LT.AND P1, PT, R15, RZ, PT ;  /* 0x000000ff0f00720c */ /* 0x000fc60003f21270 */
[----:B------:R-:W-:Y:S01]  /*3560*/  IMAD.X R19, RZ, RZ, RZ, P2 ;  /* 0x000000ffff137224 */ /* 0x000fe200010e06ff */
[----:B------:R-:W-:Y:S01]  /*3570*/  IADD3 R21, P0, PT, R10, 0x7829cba9, RZ ;  /* 0x7829cba90a157810 */ /* 0x000fe20007f1e0ff */
[----:B------:R-:W-:-:S03]  /*3580*/  IMAD.MOV.U32 R18, RZ, RZ, R27 ;  /* 0x000000ffff127224 */ /* 0x000fc600078e001b */
[----:B------:R-:W-:Y:S01]  /*3590*/  IADD3.X R23, PT, PT, R11, -0x49249247, RZ, P0, !PT ;  /* 0xb6db6db90b177810 */ /* 0x000fe200007fe4ff */
[----:B------:R-:W-:Y:S01]  /*35a0*/  IMAD.WIDE.U32.X R18, R13, 0x49249246, R18, P3 ;  /* 0x492492460d127825 */ /* 0x000fe200018e0412 */
[----:B------:R-:W-:Y:S02]  /*35b0*/  SEL R20, R21, R10, P1 ;  /* 0x0000000a15147207 */ /* 0x000fe40000800000 */
[----:B------:R-:W-:Y:S02]  /*35c0*/  SEL R11, R23, R11, P1 ;  /* 0x0000000b170b7207 */ /* 0x000fe40000800000 */
[----:B------:R-:W-:Y:S02]  /*35d0*/  IADD3 R21, P0, PT, R18, 0x7829cba9, RZ ;  /* 0x7829cba912157810 */ /* 0x000fe40007f1e0ff */
[----:B------:R-:W-:Y:S02]  /*35e0*/  ISETP.LT.AND P1, PT, R13, RZ, PT ;  /* 0x000000ff0d00720c */ /* 0x000fe40003f21270 */
[----:B------:R-:W-:-:S02]  /*35f0*/  IADD3.X R23, PT, PT, R19, -0x49249247, RZ, P0, !PT ;  /* 0xb6db6db913177810 */ /* 0x000fc400007fe4ff */
[----:B------:R-:W-:Y:S02]  /*3600*/  SHF.R.S64 R20, R20, 0x1b, R11 ;  /* 0x0000001b14147819 */ /* 0x000fe4000000100b */
[----:B------:R-:W-:Y:S01]  /*3610*/  SEL R9, R23, R19, P1 ;  /* 0x0000001317097207 */ /* 0x000fe20000800000 */
[----:B--2---:R-:W-:Y:S01]  /*3620*/  IMAD R19, R25, R0, RZ ;  /* 0x0000000019137224 */ /* 0x004fe200078e02ff */
[----:B------:R-:W-:Y:S02]  /*3630*/  SEL R10, R21, R18, P1 ;  /* 0x00000012150a7207 */ /* 0x000fe40000800000 */
[C---:B------:R-:W-:Y:S01]  /*3640*/  LEA.HI R21, P0, R11.reuse, R20, RZ, 0x1 ;  /* 0x000000140b157211 */ /* 0x040fe200078108ff */
[----:B------:R-:W-:Y:S01]  /*3650*/  IMAD R19, R24, R8, R19 ;  /* 0x0000000818137224 */ /* 0x000fe200078e0213 */
[----:B------:R-:W-:Y:S01]  /*3660*/  SHF.R.S64 R10, R10, 0x1b, R9 ;  /* 0x0000001b0a0a7819 */ /* 0x000fe20000001009 */
[----:B------:R-:W-:Y:S01]  /*3670*/  IMAD.WIDE.U32 R24, R24, R0, RZ ;  /* 0x0000000018187225 */ /* 0x000fe200078e00ff */
[----:B------:R-:W-:-:S03]  /*3680*/  LEA.HI.X.SX32 R18, R11, RZ, 0x5, P0 ;  /* 0x000000ff0b127211 */ /* 0x000fc600000f2eff */
[----:B------:R-:W-:Y:S02]  /*3690*/  IMAD.IADD R11, R25, 0x1, R19 ;  /* 0x00000001190b7824 */ /* 0x000fe400078e0213 */
[----:B------:R-:W-:Y:S02]  /*36a0*/  IMAD R20, R18, -0x1c000001, RZ ;  /* 0xe3ffffff12147824 */ /* 0x000fe400078e02ff */
[----:B------:R-:W-:-:S04]  /*36b0*/  IMAD.WIDE.U32 R14, R21, -0x1c000001, R14 ;  /* 0xe3ffffff150e7825 */ /* 0x000fc800078e000e */
[----:B------:R-:W-:Y:S01]  /*36c0*/  IMAD.WIDE.U32 R18, R11, -0x7829cba9, RZ ;  /* 0x87d634570b127825 */ /* 0x000fe200078e00ff */
[----:B------:R-:W-:-:S03]  /*36d0*/  IADD3 R15, PT, PT, R15, -R21, R20 ;  /* 0x800000150f0f7210 */ /* 0x000fc60007ffe014 */
[C---:B------:R-:W-:Y:S02]  /*36e0*/  IMAD.WIDE.U32 R20, R24.reuse, -0x7829cba9, RZ ;  /* 0x87d6345718147825 */ /* 0x040fe400078e00ff */
[----:B------:R-:W-:Y:S02]  /*36f0*/  STG.E.64 desc[UR20][R2.64], R14 ;  /* 0x0000000e02007986 */ /* 0x000fe4000c101b14 */
[----:B------:R-:W-:-:S04]  /*3700*/  IMAD.WIDE.U32 R18, P0, R24, 0x49249246, R18 ;  /* 0x4924924618127825 */ /* 0x000fc80007800012 */
[----:B------:R-:W-:Y:S01]  /*3710*/  IMAD.X R23, RZ, RZ, RZ, P0 ;  /* 0x000000ffff177224 */ /* 0x000fe200000e06ff */
[----:B------:R-:W-:Y:S02]  /*3720*/  IADD3 RZ, P1, PT, R21, R18, RZ ;  /* 0x0000001215ff7210 */ /* 0x000fe40007f3e0ff */
[----:B------:R0:W1:Y:S02]  /*3730*/  LDS.64 R20, [R12] ;  /* 0x000000000c147984 */ /* 0x0000640000000a00 */
[----:B0-----:R-:W-:Y:S02]  /*3740*/  IMAD.MOV.U32 R12, RZ, RZ, R22 ;  /* 0x000000ffff0c7224 */ /* 0x001fe400078e0016 */
[----:B------:R-:W-:-:S04]  /*3750*/  IMAD.MOV.U32 R22, RZ, RZ, R19 ;  /* 0x000000ffff167224 */ /* 0x000fc800078e0013 */
[C---:B------:R-:W-:Y:S01]  /*3760*/  IMAD.WIDE.U32.X R22, R11.reuse, 0x49249246, R22, P1 ;  /* 0x492492460b167825 */ /* 0x040fe200008e0416 */
[----:B------:R-:W-:Y:S02]  /*3770*/  ISETP.LT.AND P1, PT, R11, RZ, PT ;  /* 0x000000ff0b00720c */ /* 0x000fe40003f21270 */
[----:B------:R-:W-:-:S04]  /*3780*/  IADD3 R19, P0, PT, R22, 0x7829cba9, RZ ;  /* 0x7829cba916137810 */ /* 0x000fc80007f1e0ff */
[----:B------:R-:W-:Y:S02]  /*3790*/  IADD3.X R25, PT, PT, R23, -0x49249247, RZ, P0, !PT ;  /* 0xb6db6db917197810 */ /* 0x000fe400007fe4ff */
[----:B------:R-:W-:Y:S02]  /*37a0*/  SEL R18, R19, R22, P1 ;  /* 0x0000001613127207 */ /* 0x000fe40000800000 */
[----:B------:R-:W-:Y:S02]  /*37b0*/  SEL R23, R25, R23, P1 ;  /* 0x0000001719177207 */ /* 0x000fe40000800000 */
[C---:B------:R-:W-:Y:S01]  /*37c0*/  LEA.HI R19, P0, R9.reuse, R10, RZ, 0x1 ;  /* 0x0000000a09137211 */ /* 0x040fe200078108ff */
[----:B------:R-:W-:Y:S01]  /*37d0*/  IMAD.MOV.U32 R10, RZ, RZ, R24 ;  /* 0x000000ffff0a7224 */ /* 0x000fe200078e0018 */
[----:B------:R-:W-:Y:S02]  /*37e0*/  SHF.R.S64 R18, R18, 0x1b, R23 ;  /* 0x0000001b12127819 */ /* 0x000fe40000001017 */
[----:B------:R-:W-:Y:S01]  /*37f0*/  LEA.HI.X.SX32 R9, R9, RZ, 0x5, P0 ;  /* 0x000000ff09097211 */ /* 0x000fe200000f2eff */
[----:B------:R-:W-:-:S04]  /*3800*/  IMAD.WIDE.U32 R12, R19, -0x1c000001, R12 ;  /* 0xe3ffffff130c7825 */ /* 0x000fc800078e000c */
[----:B-1----:R-:W-:-:S04]  /*3810*/  IMAD R25, R21, R0, RZ ;  /* 0x0000000015197224 */ /* 0x002fc800078e02ff */
[C---:B------:R-:W-:Y:S02]  /*3820*/  IMAD R25, R20.reuse, R8, R25 ;  /* 0x0000000814197224 */ /* 0x040fe400078e0219 */
[----:B------:R-:W-:-:S04]  /*3830*/  IMAD.WIDE.U32 R20, R20, R0, RZ ;  /* 0x0000000014147225 */ /* 0x000fc800078e00ff */
[----:B------:R-:W-:Y:S01]  /*3840*/  IMAD R0, R9, -0x1c000001, RZ ;  /* 0xe3ffffff09007824 */ /* 0x000fe200078e02ff */
[----:B------:R-:W-:Y:S01]  /*3850*/  IADD3 R21, PT, PT, R21, R25, RZ ;  /* 0x0000001915157210 */ /* 0x000fe20007ffe0ff */
[----:B------:R-:W-:-:S03]  /*3860*/  IMAD.WIDE.U32 R26, R20, -0x7829cba9, RZ ;  /* 0x87d63457141a7825 */ /* 0x000fc600078e00ff */
[----:B------:R-:W-:Y:S01]  /*3870*/  IADD3 R13, PT, PT, R13, -R19, R0 ;  /* 0x800000130d0d7210 */ /* 0x000fe20007ffe000 */
[----:B------:R-:W-:-:S04]  /*3880*/  IMAD.WIDE.U32 R8, R21, -0x7829cba9, RZ ;  /* 0x87d6345715087825 */ /* 0x000fc800078e00ff */
[----:B------:R-:W-:Y:S01]  /*3890*/  STG.E.64 desc[UR20][R4.64], R12 ;  /* 0x0000000c04007986 */ /* 0x000fe2000c101b14 */
[----:B------:R-:W-:-:S04]  /*38a0*/  IMAD.WIDE.U32 R8, P0, R20, 0x49249246, R8 ;  /* 0x4924924614087825 */ /* 0x000fc80007800008 */
[----:B------:R-:W-:Y:S01]  /*38b0*/  IMAD.X R25, RZ, RZ, RZ, P0 ;  /* 0x000000ffff197224 */ /* 0x000fe200000e06ff */
[----:B------:R-:W-:Y:S01]  /*38c0*/  IADD3 RZ, P1, PT, R27, R8, RZ ;  /* 0x000000081bff7210 */ /* 0x000fe20007f3e0ff */
[----:B------:R-:W-:-:S04]  /*38d0*/  IMAD.MOV.U32 R24, RZ, RZ, R9 ;  /* 0x000000ffff187224 */ /* 0x000fc800078e0009 */
[C---:B------:R-:W-:Y:S01]  /*38e0*/  IMAD.WIDE.U32.X R24, R21.reuse, 0x49249246, R24, P1 ;  /* 0x4924924615187825 */ /* 0x040fe200008e0418 */
[----:B------:R-:W-:Y:S02]  /*38f0*/  ISETP.LT.AND P1, PT, R21, RZ, PT ;  /* 0x000000ff1500720c */ /* 0x000fe40003f21270 */
[----:B------:R-:W-:-:S04]  /*3900*/  IADD3 R9, P0, PT, R24, 0x7829cba9, RZ ;  /* 0x7829cba918097810 */ /* 0x000fc80007f1e0ff */
[----:B------:R-:W-:Y:S02]  /*3910*/  IADD3.X R19, PT, PT, R25, -0x49249247, RZ, P0, !PT ;  /* 0xb6db6db919137810 */ /* 0x000fe400007fe4ff */
[----:B------:R-:W-:Y:S02]  /*3920*/  SEL R9, R9, R24, P1 ;  /* 0x0000001809097207 */ /* 0x000fe40000800000 */
[----:B------:R-:W-:Y:S02]  /*3930*/  SEL R24, R19, R25, P1 ;  /* 0x0000001913187207 */ /* 0x000fe40000800000 */
[----:B------:R-:W-:Y:S02]  /*3940*/  LEA.HI R19, P0, R23, R18, RZ, 0x1 ;  /* 0x0000001217137211 */ /* 0x000fe400078108ff */
        /* <DEDUP_REMOVED lines=9> */
[----:B------:R-:W-:Y:S01]  /*39e0*/  STG.E.64 desc[UR20][R6.64], R10 ;  /* 0x0000000a06007986 */ /* 0x000fe2000c101b14 */
[----:B------:R-:W-:-:S05]  /*39f0*/  IADD3 R21, PT, PT, R21, -R9, R24 ;  /* 0x8000000915157210 */ /* 0x000fca0007ffe018 */
[----:B------:R-:W-:Y:S01]  /*3a00*/  STG.E.64 desc[UR20][R16.64], R20 ;  /* 0x0000001410007986 */ /* 0x000fe2000c101b14 */
[----:B------:R-:W-:Y:S05]  /*3a10*/  EXIT ;  /* 0x000000000000794d */ /* 0x000fea0003800000 */
.L_x_28:
[----:B------:R-:W-:-:S00]  /*3a20*/  BRA `(.L_x_28) ;  /* 0xfffffffc00fc7947 */ /* 0x000fc0000383ffff */
[----:B------:R-:W-:-:S00]  /*3a30*/  NOP ;  /* 0x0000000000007918 */ /* 0x000fc00000000000 */
        /* <DEDUP_REMOVED lines=12> */
.L_x_56:


//--------------------- .text._Z15SSIP_NTT_stage1PxS_S_jjjj --------------------------
	.section	.text._Z15SSIP_NTT_stage1PxS_S_jjjj,"ax",@progbits
	.align	128
        .global         _Z15SSIP_NTT_stage1PxS_S_jjjj
        .type           _Z15SSIP_NTT_stage1PxS_S_jjjj,@function
        .size           _Z15SSIP_NTT_stage1PxS_S_jjjj,(.L_x_57 - _Z15SSIP_NTT_stage1PxS_S_jjjj)
        .other          _Z15SSIP_NTT_stage1PxS_S_jjjj,@"STO_CUDA_ENTRY STV_DEFAULT"
_Z15SSIP_NTT_stage1PxS_S_jjjj:
.text._Z15SSIP_NTT_stage1PxS_S_jjjj:
[----:B------:R-:W-:Y:S01]  /*0000*/  LDC R1, c[0x0][0x37c] ;  /* 0x0000df00ff017b82 */ /* 0x000fe20000000800 */
[----:B------:R-:W0:Y:S07]  /*0010*/  LDCU UR6, c[0x0][0x39c] ;  /* 0x00007380ff0677ac */ /* 0x000e2e0008000800 */
[----:B------:R-:W1:Y:S01]  /*0020*/  S2UR UR10, SR_CTAID.X ;  /* 0x00000000000a79c3 */ /* 0x000e620000002500 */
[----:B------:R-:W2:Y:S01]  /*0030*/  S2R R0, SR_TID.X ;  /* 0x0000000000007919 */ /* 0x000ea20000002100 */
[----:B------:R-:W-:Y:S01]  /*0040*/  IMAD.MOV.U32 R2, RZ, RZ, 0x1 ;  /* 0x00000001ff027424 */ /* 0x000fe200078e00ff */
[----:B------:R-:W0:Y:S05]  /*0050*/  LDCU UR8, c[0x0][0x3a0] ;  /* 0x00007400ff0877ac */ /* 0x000e2a0008000800 */
[----:B------:R-:W3:Y:S01]  /*0060*/  LDC.64 R12, c[0x0][0x380] ;  /* 0x0000e000ff0c7b82 */ /* 0x000ee20000000a00 */
[----:B0-----:R-:W-:-:S02]  /*0070*/  UIADD3 UR4, UPT, UPT, UR6, -UR8, URZ ;  /* 0x8000000806047290 */ /* 0x001fc4000fffe0ff */
[----:B------:R-:W-:Y:S02]  /*0080*/  UIADD3 UR9, UPT, UPT, UR8, -0x1, URZ ;  /* 0xffffffff08097890 */ /* 0x000fe4000fffe0ff */
[----:B------:R-:W-:Y:S02]  /*0090*/  UIADD3 UR5, UPT, UPT, UR4, 0x1, URZ ;  /* 0x0000000104057890 */ /* 0x000fe4000fffe0ff */
[----:B------:R-:W-:Y:S02]  /*00a0*/  UIADD3 UR7, UPT, UPT, UR4, 0x2, URZ ;  /* 0x0000000204077890 */ /* 0x000fe4000fffe0ff */
[----:B------:R-:W-:Y:S02]  /*00b0*/  UIADD3 UR6, UPT, UPT, UR6, 0x1, URZ ;  /* 0x0000000106067890 */ /* 0x000fe4000fffe0ff */
[C---:B------:R-:W-:Y:S01]  /*00c0*/  SHF.L.U32 R4, R2.reuse, UR5, RZ ;  /* 0x0000000502047c19 */ /* 0x040fe200080006ff */
[----:B-1----:R-:W-:Y:S01]  /*00d0*/  USHF.R.U32.HI UR4, URZ, UR5, UR10 ;  /* 0x00000005ff047299 */ /* 0x002fe2000801160a */
[----:B------:R-:W-:-:S03]  /*00e0*/  SHF.L.U32 R2, R2, UR9, RZ ;  /* 0x0000000902027c19 */ /* 0x000fc600080006ff */
[----:B------:R-:W-:Y:S01]  /*00f0*/  VIADD R3, R4, 0xffffffff ;  /* 0xffffffff04037836 */ /* 0x000fe20000000000 */
[----:B------:R-:W-:Y:S01]  /*0100*/  USHF.L.U32 UR4, UR4, UR6, URZ ;  /* 0x0000000604047299 */ /* 0x000fe200080006ff */
[----:B------:R-:W-:-:S03]  /*0110*/  VIADD R5, R2, 0xffffffff ;  /* 0xffffffff02057836 */ /* 0x000fc60000000000 */
[----:B------:R-:W-:Y:S01]  /*0120*/  LOP3.LUT R3, R3, UR10, RZ, 0xc0, !PT ;  /* 0x0000000a03037c12 */ /* 0x000fe2000f8ec0ff */
[----:B------:R-:W0:Y:S01]  /*0130*/  LDCU.64 UR10, c[0x0][0x358] ;  /* 0x00006b00ff0a77ac */ /* 0x000e220008000a00 */
[----:B--2---:R-:W-:-:S03]  /*0140*/  LOP3.LUT R6, R5, R0, RZ, 0xc0, !PT ;  /* 0x0000000005067212 */ /* 0x004fc600078ec0ff */
[----:B------:R-:W-:Y:S01]  /*0150*/  VIADD R5, R3, UR4 ;  /* 0x0000000403057c36 */ /* 0x000fe20008000000 */
[----:B------:R-:W-:-:S03]  /*0160*/  SHF.L.U32 R7, R6, UR7, RZ ;  /* 0x0000000706077c19 */ /* 0x000fc600080006ff */
[----:B---3--:R-:W-:-:S04]  /*0170*/  IMAD.WIDE.U32 R12, R5, 0x8, R12 ;  /* 0x00000008050c7825 */ /* 0x008fc800078e000c */
[----:B------:R-:W-:Y:S02]  /*0180*/  IMAD.IADD R5, R4, 0x1, R7 ;  /* 0x0000000104057824 */ /* 0x000fe400078e0207 */
[----:B------:R-:W-:-:S04]  /*0190*/  IMAD.WIDE.U32 R6, R7, 0x8, R12 ;  /* 0x0000000807067825 */ /* 0x000fc800078e000c */
[----:B------:R-:W-:Y:S01]  /*01a0*/  IMAD.WIDE.U32 R12, R5, 0x8, R12 ;  /* 0x00000008050c7825 */ /* 0x000fe200078e000c */
[----:B0-----:R-:W2:Y:S04]  /*01b0*/  LDG.E.64 R8, desc[UR10][R6.64] ;  /* 0x0000000a06087981 */ /* 0x001ea8000c1e1b00 */
[----:B------:R-:W2:Y:S01]  /*01c0*/  LDG.E.64 R10, desc[UR10][R12.64] ;  /* 0x0000000a0c0a7981 */ /* 0x000ea2000c1e1b00 */
[----:B------:R-:W0:Y:S01]  /*01d0*/  S2UR UR6, SR_CgaCtaId ;  /* 0x00000000000679c3 */ /* 0x000e220000008800 */
[----:B------:R-:W-:Y:S01]  /*01e0*/  UMOV UR4, 0x400 ;  /* 0x0000040000047882 */ /* 0x000fe20000000000 */
[----:B------:R-:W-:Y:S01]  /*01f0*/  UISETP.NE.AND UP0, UPT, UR8, URZ, UPT ;  /* 0x000000ff0800728c */ /* 0x000fe2000bf05270 */
[----:B------:R-:W-:Y:S01]  /*0200*/  IMAD.SHL.U32 R5, R0, 0x2, RZ ;  /* 0x0000000200057824 */ /* 0x000fe200078e00ff */
[----:B0-----:R-:W-:-:S06]  /*0210*/  ULEA UR4, UR6, UR4, 0x18 ;  /* 0x0000000406047291 */ /* 0x001fcc000f8ec0ff */
[----:B------:R-:W-:-:S05]  /*0220*/  LEA R4, R0, UR4, 0x4 ;  /* 0x0000000400047c11 */ /* 0x000fca000f8e20ff */
[----:B--2---:R0:W-:Y:S01]  /*0230*/  STS.128 [R4], R8 ;  /* 0x0000000804007388 */ /* 0x0041e20000000c00 */
[----:B------:R-:W-:Y:S06]  /*0240*/  BAR.SYNC.DEFER_BLOCKING 0x0 ;  /* 0x0000000000007b1d */ /* 0x000fec0000010000 */
[----:B------:R-:W-:Y:S05]  /*0250*/  BRA.U !UP0, `(.L_x_29) ;  /* 0x0000001d08107547 */ /* 0x000fea000b800000 */
[----:B------:R-:W1:Y:S01]  /*0260*/  LDCU UR7, c[0x0][0x3a4] ;  /* 0x00007480ff0777ac */ /* 0x000e620008000800 */
[----:B0-----:R-:W-:Y:S01]  /*0270*/  IMAD.MOV.U32 R9, RZ, RZ, RZ ;  /* 0x000000ffff097224 */ /* 0x001fe200078e00ff */
[----:B------:R-:W-:Y:S02]  /*0280*/  UISETP.GE.U32.AND UP0, UPT, UR8, 0x4, UPT ;  /* 0x000000040800788c */ /* 0x000fe4000bf06070 */
[----:B-1----:R-:W-:-:S07]  /*0290*/  UIADD3 UR7, UPT, UPT, -UR8, UR7, URZ ;  /* 0x0000000708077290 */ /* 0x002fce000fffe1ff */
[----:B------:R-:W-:Y:S05]  /*02a0*/  BRA.U !UP0, `(.L_x_30) ;  /* 0x0000001508847547 */ /* 0x000fea000b800000 */
[----:B------:R-:W-:Y:S01]  /*02b0*/  ULOP3.LUT UR6, UR8, 0xfffffffc, URZ, 0xc0, !UPT ;  /* 0xfffffffc08067892 */ /* 0x000fe2000f8ec0ff */
[----:B------:R-:W-:-:S03]  /*02c0*/  HFMA2 R11, -RZ, RZ, 0, 5.9604644775390625e-08 ;  /* 0x00000001ff0b7431 */ /* 0x000fc600000001ff */
[----:B------:R-:W-:Y:S02]  /*02d0*/  UIADD3 UR8, UPT, UPT, -UR6, URZ, URZ ;  /* 0x000000ff06087290 */ /* 0x000fe4000fffe1ff */
[----:B------:R-:W-:-:S10]  /*02e0*/  IMAD.U32 R9, RZ, RZ, UR6 ;  /* 0x00000006ff097e24 */ /* 0x000fd4000f8e00ff */
.L_x_39:
[----:B------:R-:W-:Y:S01]  /*02f0*/  VIADD R25, R11, 0xffffffff ;  /* 0xffffffff0b197836 */ /* 0x000fe20000000000 */
[----:B------:R-:W-:Y:S01]  /*0300*/  UIADD3 UR8, UPT, UPT, UR8, 0x4, URZ ;  /* 0x0000000408087890 */ /* 0x000fe2000fffe0ff */
[----:B------:R-:W-:Y:S03]  /*0310*/  BSSY.RECONVERGENT B0, `(.L_x_31) ;  /* 0x0000053000007945 */ /* 0x000fe60003800200 */
[----:B------:R-:W-:Y:S01]  /*0320*/  SHF.R.U32.HI R15, RZ, R25, R2 ;  /* 0x00000019ff0f7219 */ /* 0x000fe20000011602 */
[----:B------:R-:W-:-:S04]  /*0330*/  UISETP.NE.AND UP0, UPT, UR8, URZ, UPT ;  /* 0x000000ff0800728c */ /* 0x000fc8000bf05270 */
[----:B-1----:R-:W-:-:S05]  /*0340*/  VIADD R17, R15, 0xffffffff ;  /* 0xffffffff0f117836 */ /* 0x002fca0000000000 */
[----:B------:R-:W-:-:S05]  /*0350*/  LOP3.LUT P0, R8, R17, RZ, R0, 0xa0, !PT ;  /* 0x000000ff11087212 */ /* 0x000fca000780a000 */
[----:B0-----:R-:W-:-:S05]  /*0360*/  IMAD.IADD R24, R5, 0x1, -R8 ;  /* 0x0000000105187824 */ /* 0x001fca00078e0a08 */
[----:B------:R-:W-:-:S05]  /*0370*/  LEA R24, R24, UR4, 0x3 ;  /* 0x0000000418187c11 */ /* 0x000fca000f8e18ff */
[----:B------:R-:W-:Y:S02]  /*0380*/  IMAD R10, R15, 0x8, R24 ;  /* 0x000000080f0a7824 */ /* 0x000fe400078e0218 */
[----:B------:R-:W-:Y:S04]  /*0390*/  LDS.64 R14, [R24] ;  /* 0x00000000180e7984 */ /* 0x000fe80000000a00 */
[----:B------:R-:W0:Y:S02]  /*03a0*/  LDS.64 R16, [R10] ;  /* 0x000000000a107984 */ /* 0x000e240000000a00 */
[----:B0-----:R-:W-:-:S05]  /*03b0*/  IADD3 R16, P1, PT, R14, R16, RZ ;  /* 0x000000100e107210 */ /* 0x001fca0007f3e0ff */
[----:B------:R-:W-:Y:S02]  /*03c0*/  IMAD.X R17, R15, 0x1, R17, P1 ;  /* 0x000000010f117824 */ /* 0x000fe400008e0611 */
[----:B------:R-:W-:-:S03]  /*03d0*/  IMAD.WIDE.U32 R20, R16, -0x7829cba9, RZ ;  /* 0x87d6345710147825 */ /* 0x000fc600078e00ff */
[C---:B------:R-:W-:Y:S01]  /*03e0*/  ISETP.LT.AND P2, PT, R17.reuse, RZ, PT ;  /* 0x000000ff1100720c */ /* 0x040fe20003f41270 */
[----:B------:R-:W-:-:S04]  /*03f0*/  IMAD.WIDE.U32 R18, R17, -0x7829cba9, RZ ;  /* 0x87d6345711127825 */ /* 0x000fc800078e00ff */
        /* <DEDUP_REMOVED lines=15> */
[----:B------:R-:W-:Y:S04]  /*04f0*/  STS.64 [R24], R22 ;  /* 0x0000001618007388 */ /* 0x000fe80000000a00 */
[----:B------:R-:W0:Y:S02]  /*0500*/  LDS.64 R16, [R10] ;  /* 0x000000000a107984 */ /* 0x000e240000000a00 */
[----:B0-----:R-:W-:-:S04]  /*0510*/  IADD3 R14, P1, P2, R14, 0x1c000001, -R16 ;  /* 0x1c0000010e0e7810 */ /* 0x001fc80007a3e810 */
[----:B------:R-:W-:Y:S01]  /*0520*/  IADD3.X R15, PT, PT, R15, RZ, ~R17, P1, P2 ;  /* 0x000000ff0f0f7210 */ /* 0x000fe20000fe4c11 */
[----:B------:R-:W-:-:S03]  /*0530*/  IMAD.WIDE.U32 R20, R14, -0x7829cba9, RZ ;  /* 0x87d634570e147825 */ /* 0x000fc600078e00ff */
[C---:B------:R-:W-:Y:S01]  /*0540*/  ISETP.LT.AND P2, PT, R15.reuse, RZ, PT ;  /* 0x000000ff0f00720c */ /* 0x040fe20003f41270 */
[----:B------:R-:W-:-:S04]  /*0550*/  IMAD.WIDE.U32 R18, R15, -0x7829cba9, RZ ;  /* 0x87d634570f127825 */ /* 0x000fc800078e00ff */
        /* <DEDUP_REMOVED lines=15> */
[----:B------:R-:W-:-:S05]  /*0650*/  IADD3 R19, PT, PT, R15, -R19, R16 ;  /* 0x800000130f137210 */ /* 0x000fca0007ffe010 */
[----:B------:R0:W-:Y:S01]  /*0660*/  STS.64 [R10], R18 ;  /* 0x000000120a007388 */ /* 0x0001e20000000a00 */
[----:B------:R-:W-:Y:S05]  /*0670*/  @!P0 BRA `(.L_x_32) ;  /* 0x0000000000708947 */ /* 0x000fea0003800000 */
[----:B------:R-:W1:Y:S01]  /*0680*/  LDC.64 R16, c[0x0][0x388] ;  /* 0x0000e200ff107b82 */ /* 0x000e620000000a00 */
[----:B------:R-:W-:-:S04]  /*0690*/  SHF.L.U32 R8, R8, R25, RZ ;  /* 0x0000001908087219 */ /* 0x000fc800000006ff */
[----:B------:R-:W-:-:S05]  /*06a0*/  SHF.L.U32 R23, R8, UR7, RZ ;  /* 0x0000000708177c19 */ /* 0x000fca00080006ff */
[----:B-1----:R-:W-:-:S05]  /*06b0*/  IMAD.WIDE.U32 R22, R23, 0x8, R16 ;  /* 0x0000000817167825 */ /* 0x002fca00078e0010 */
[----:B------:R-:W0:Y:S02]  /*06c0*/  LDG.E.64 R20, desc[UR10][R22.64] ;  /* 0x0000000a16147981 */ /* 0x000e24000c1e1b00 */
[-C--:B0-----:R-:W-:Y:S02]  /*06d0*/  IMAD R19, R19, R20.reuse, RZ ;  /* 0x0000001413137224 */ /* 0x081fe400078e02ff */
[----:B------:R-:W-:-:S04]  /*06e0*/  IMAD.WIDE.U32 R16, R14, R20, RZ ;  /* 0x000000140e107225 */ /* 0x000fc800078e00ff */
[----:B------:R-:W-:-:S04]  /*06f0*/  IMAD R19, R21, R14, R19 ;  /* 0x0000000e15137224 */ /* 0x000fc800078e0213 */
[----:B------:R-:W-:Y:S02]  /*0700*/  IMAD.IADD R17, R17, 0x1, R19 ;  /* 0x0000000111117824 */ /* 0x000fe400078e0213 */
        /* <DEDUP_REMOVED lines=19> */
.L_x_32:
[----:B------:R-:W-:Y:S05]  /*0840*/  BSYNC.RECONVERGENT B0 ;  /* 0x0000000000007941 */ /* 0x000fea0003800200 */
.L_x_31:
[----:B------:R-:W2:Y:S01]  /*0850*/  S2UR UR6, SR_CgaCtaId ;  /* 0x00000000000679c3 */ /* 0x000ea20000008800 */
[----:B------:R-:W-:-:S07]  /*0860*/  SHF.R.U32.HI R15, RZ, R11, R2 ;  /* 0x0000000bff0f7219 */ /* 0x000fce0000011602 */
[----:B------:R-:W-:Y:S01]  /*0870*/  BAR.SYNC.DEFER_BLOCKING 0x0 ;  /* 0x0000000000007b1d */ /* 0x000fe20000010000 */
[----:B-1----:R-:W-:-:S05]  /*0880*/  VIADD R17, R15, 0xffffffff ;  /* 0xffffffff0f117836 */ /* 0x002fca0000000000 */
[----:B------:R-:W-:Y:S01]  /*0890*/  UMOV UR4, 0x400 ;  /* 0x0000040000047882 */ /* 0x000fe20000000000 */
[----:B------:R-:W-:Y:S01]  /*08a0*/  BSSY.RECONVERGENT B0, `(.L_x_33) ;  /* 0x0000059000007945 */ /* 0x000fe20003800200 */
[----:B------:R-:W-:-:S04]  /*08b0*/  LOP3.LUT P0, R24, R17, RZ, R0, 0xa0, !PT ;  /* 0x000000ff11187212 */ /* 0x000fc8000780a000 */
[----:B------:R-:W-:Y:S01]  /*08c0*/  IADD3 R8, PT, PT, R5, -R24, RZ ;  /* 0x8000001805087210 */ /* 0x000fe20007ffe0ff */
[----:B--2---:R-:W-:-:S06]  /*08d0*/  ULEA UR4, UR6, UR4, 0x18 ;  /* 0x0000000406047291 */ /* 0x004fcc000f8ec0ff */
[----:B------:R-:W-:-:S05]  /*08e0*/  LEA R8, R8, UR4, 0x3 ;  /* 0x0000000408087c11 */ /* 0x000fca000f8e18ff */
[----:B0-----:R-:W-:Y:S01]  /*08f0*/  IMAD R10, R15, 0x8, R8 ;  /* 0x000000080f0a7824 */ /* 0x001fe200078e0208 */
        /* <DEDUP_REMOVED lines=23> */
[----:B------:R-:W-:Y:S04]  /*0a70*/  STS.64 [R8], R26 ;  /* 0x0000001a08007388 */ /* 0x000fe80000000a00 */
[----:B------:R-:W0:Y:S02]  /*0a80*/  LDS.64 R14, [R10] ;  /* 0x000000000a0e7984 */ /* 0x000e240000000a00 */
[----:B0-----:R-:W-:-:S04]  /*0a90*/  IADD3 R16, P1, P2, R22, 0x1c000001, -R14 ;  /* 0x1c00000116107810 */ /* 0x001fc80007a3e80e */
[----:B------:R-:W-:Y:S01]  /*0aa0*/  IADD3.X R17, PT, PT, R23, RZ, ~R15, P1, P2 ;  /* 0x000000ff17117210 */ /* 0x000fe20000fe4c0f */
[----:B------:R-:W-:Y:S01]  /*0ab0*/  IMAD.WIDE.U32 R20, R16, -0x7829cba9, RZ ;  /* 0x87d6345710147825 */ /* 0x000fe200078e00ff */
[----:B------:R-:W-:Y:S02]  /*0ac0*/  IADD3 R23, PT, PT, R11, 0x1, RZ ;  /* 0x000000010b177810 */ /* 0x000fe40007ffe0ff */
        /* <DEDUP_REMOVED lines=10> */
[----:B------:R-:W-:Y:S02]  /*0b70*/  SEL R14, R15, R19, P2 ;  /* 0x000000130f0e7207 */ /* 0x000fe40001000000 */
[----:B------:R-:W-:Y:S02]  /*0b80*/  SHF.R.U32.HI R19, RZ, R23, R2 ;  /* 0x00000017ff137219 */ /* 0x000fe40000011602 */
[----:B------:R-:W-:-:S03]  /*0b90*/  SHF.R.S64 R21, R21, 0x1b, R14 ;  /* 0x0000001b15157819 */ /* 0x000fc6000000100e */
[----:B------:R-:W-:Y:S01]  /*0ba0*/  VIADD R15, R19, 0xffffffff ;  /* 0xffffffff130f7836 */ /* 0x000fe20000000000 */
[----:B------:R-:W-:-:S04]  /*0bb0*/  LEA.HI R21, P2, R14, R21, RZ, 0x1 ;  /* 0x000000150e157211 */ /* 0x000fc800078508ff */
[----:B------:R-:W-:Y:S01]  /*0bc0*/  LEA.HI.X.SX32 R14, R14, RZ, 0x5, P2 ;  /* 0x000000ff0e0e7211 */ /* 0x000fe200010f2eff */
[----:B------:R-:W-:Y:S01]  /*0bd0*/  IMAD.WIDE.U32 R16, R21, -0x1c000001, R16 ;  /* 0xe3ffffff15107825 */ /* 0x000fe200078e0010 */
[----:B------:R-:W-:-:S03]  /*0be0*/  LOP3.LUT P1, R20, R15, RZ, R0, 0xa0, !PT ;  /* 0x000000ff0f147212 */ /* 0x000fc6000782a000 */
[----:B------:R-:W-:Y:S02]  /*0bf0*/  IMAD R14, R14, -0x1c000001, RZ ;  /* 0xe3ffffff0e0e7824 */ /* 0x000fe400078e02ff */
[----:B------:R-:W-:-:S03]  /*0c00*/  IMAD.IADD R8, R5, 0x1, -R20 ;  /* 0x0000000105087824 */ /* 0x000fc600078e0a14 */
[----:B------:R-:W-:Y:S01]  /*0c10*/  IADD3 R15, PT, PT, R17, -R21, R14 ;  /* 0x80000015110f7210 */ /* 0x000fe20007ffe00e */
[----:B------:R-:W-:Y:S01]  /*0c20*/  IMAD.MOV.U32 R14, RZ, RZ, R16 ;  /* 0x000000ffff0e7224 */ /* 0x000fe200078e0010 */
[----:B------:R-:W-:-:S04]  /*0c30*/  LEA R8, R8, UR4, 0x3 ;  /* 0x0000000408087c11 */ /* 0x000fc8000f8e18ff */
[----:B------:R0:W-:Y:S01]  /*0c40*/  STS.64 [R10], R14 ;  /* 0x0000000e0a007388 */ /* 0x0001e20000000a00 */
[----:B------:R-:W-:Y:S01]  /*0c50*/  IMAD R22, R19, 0x8, R8 ;  /* 0x0000000813167824 */ /* 0x000fe200078e0208 */
[----:B------:R-:W-:Y:S06]  /*0c60*/  @!P0 BRA `(.L_x_34) ;  /* 0x0000000000708947 */ /* 0x000fec0003800000 */
[----:B------:R-:W1:Y:S01]  /*0c70*/  LDC.64 R18, c[0x0][0x388] ;  /* 0x0000e200ff127b82 */ /* 0x000e620000000a00 */
[----:B------:R-:W-:-:S04]  /*0c80*/  SHF.L.U32 R24, R24, R11, RZ ;  /* 0x0000000b18187219 */ /* 0x000fc800000006ff */
[----:B------:R-:W-:-:S05]  /*0c90*/  SHF.L.U32 R27, R24, UR7, RZ ;  /* 0x00000007181b7c19 */ /* 0x000fca00080006ff */
[----:B-1----:R-:W-:-:S05]  /*0ca0*/  IMAD.WIDE.U32 R26, R27, 0x8, R18 ;  /* 0x000000081b1a7825 */ /* 0x002fca00078e0012 */
[----:B------:R-:W2:Y:S02]  /*0cb0*/  LDG.E.64 R18, desc[UR10][R26.64] ;  /* 0x0000000a1a127981 */ /* 0x000ea4000c1e1b00 */
[-C--:B--2---:R-:W-:Y:S02]  /*0cc0*/  IMAD R17, R15, R18.reuse, RZ ;  /* 0x000000120f117224 */ /* 0x084fe400078e02ff */
[----:B0-----:R-:W-:-:S04]  /*0cd0*/  IMAD.WIDE.U32 R14, R16, R18, RZ ;  /* 0x00000012100e7225 */ /* 0x001fc800078e00ff */
        /* <DEDUP_REMOVED lines=21> */
.L_x_34:
[----:B------:R-:W-:Y:S05]  /*0e30*/  BSYNC.RECONVERGENT B0 ;  /* 0x0000000000007941 */ /* 0x000fea0003800200 */
.L_x_33:
[----:B------:R-:W-:Y:S06]  /*0e40*/  BAR.SYNC.DEFER_BLOCKING 0x0 ;  /* 0x0000000000007b1d */ /* 0x000fec0000010000 */
[----:B------:R-:W-:Y:S01]  /*0e50*/  BSSY.RECONVERGENT B0, `(.L_x_35) ;  /* 0x0000055000007945 */ /* 0x000fe20003800200 */
[----:B------:R-:W-:Y:S04]  /*0e60*/  LDS.64 R26, [R8] ;  /* 0x00000000081a7984 */ /* 0x000fe80000000a00 */
[----:B01----:R-:W0:Y:S02]  /*0e70*/  LDS.64 R14, [R22] ;  /* 0x00000000160e7984 */ /* 0x003e240000000a00 */
[----:B0-----:R-:W-:-:S04]  /*0e80*/  IADD3 R14, P0, PT, R26, R14, RZ ;  /* 0x0000000e1a0e7210 */ /* 0x001fc80007f1e0ff */
[----:B------:R-:W-:Y:S01]  /*0e90*/  IADD3.X R15, PT, PT, R27, R15, RZ, P0, !PT ;  /* 0x0000000f1b0f7210 */ /* 0x000fe200007fe4ff */
        /* <DEDUP_REMOVED lines=29> */
[----:B------:R-:W-:Y:S02]  /*1070*/  IMAD.MOV.U32 R18, RZ, RZ, R15 ;  /* 0x000000ffff127224 */ /* 0x000fe400078e000f */
[----:B------:R-:W-:Y:S02]  /*1080*/  VIADD R25, R11, 0x2 ;  /* 0x000000020b197836 */ /* 0x000fe40000000000 */
        /* <DEDUP_REMOVED lines=12> */
[----:B------:R-:W-:Y:S01]  /*1150*/  IMAD R14, R14, -0x1c000001, RZ ;  /* 0xe3ffffff0e0e7824 */ /* 0x000fe200078e02ff */
[----:B------:R-:W-:-:S04]  /*1160*/  IADD3 R10, PT, PT, R5, -R8, RZ ;  /* 0x80000008050a7210 */ /* 0x000fc80007ffe0ff */
[----:B------:R-:W-:Y:S01]  /*1170*/  IADD3 R15, PT, PT, R17, -R21, R14 ;  /* 0x80000015110f7210 */ /* 0x000fe20007ffe00e */
[----:B------:R-:W-:Y:S01]  /*1180*/  IMAD.MOV.U32 R14, RZ, RZ, R16 ;  /* 0x000000ffff0e7224 */ /* 0x000fe200078e0010 */
[----:B------:R-:W-:-:S04]  /*1190*/  LEA R10, R10, UR4, 0x3 ;  /* 0x000000040a0a7c11 */ /* 0x000fc8000f8e18ff */
[----:B------:R0:W-:Y:S01]  /*11a0*/  STS.64 [R22], R14 ;  /* 0x0000000e16007388 */ /* 0x0001e20000000a00 */
[----:B------:R-:W-:Y:S01]  /*11b0*/  IMAD R24, R19, 0x8, R10 ;  /* 0x0000000813187824 */ /* 0x000fe200078e020a */
[----:B------:R-:W-:Y:S06]  /*11c0*/  @!P1 BRA `(.L_x_36) ;  /* 0x0000000000749947 */ /* 0x000fec0003800000 */
[----:B------:R-:W1:Y:S01]  /*11d0*/  LDC.64 R18, c[0x0][0x388] ;  /* 0x0000e200ff127b82 */ /* 0x000e620000000a00 */
[----:B------:R-:W-:-:S05]  /*11e0*/  VIADD R17, R11, 0x1 ;  /* 0x000000010b117836 */ /* 0x000fca0000000000 */
        /* <DEDUP_REMOVED lines=27> */
.L_x_36:
[----:B------:R-:W-:Y:S05]  /*13a0*/  BSYNC.RECONVERGENT B0 ;  /* 0x0000000000007941 */ /* 0x000fea0003800200 */
.L_x_35:
[----:B------:R-:W-:Y:S06]  /*13b0*/  BAR.SYNC.DEFER_BLOCKING 0x0 ;  /* 0x0000000000007b1d */ /* 0x000fec0000010000 */
[----:B------:R-:W-:Y:S01]  /*13c0*/  BSSY.RECONVERGENT B0, `(.L_x_37) ;  /* 0x000004c000007945 */ /* 0x000fe20003800200 */
[----:B01----:R-:W-:Y:S04]  /*13d0*/  LDS.64 R14, [R10] ;  /* 0x000000000a0e7984 */ /* 0x003fe80000000a00 */
[----:B------:R-:W0:Y:S02]  /*13e0*/  LDS.64 R16, [R24] ;  /* 0x0000000018107984 */ /* 0x000e240000000a00 */
[----:B0-----:R-:W-:-:S05]  /*13f0*/  IADD3 R16, P1, PT, R14, R16, RZ ;  /* 0x000000100e107210 */ /* 0x001fca0007f3e0ff */
[----:B------:R-:W-:Y:S02]  /*1400*/  IMAD.X R17, R15, 0x1, R17, P1 ;  /* 0x000000010f117824 */ /* 0x000fe400008e0611 */
[----:B------:R-:W-:-:S03]  /*1410*/  IMAD.WIDE.U32 R20, R16, -0x7829cba9, RZ ;  /* 0x87d6345710147825 */ /* 0x000fc600078e00ff */
[C---:B------:R-:W-:Y:S01]  /*1420*/  ISETP.LT.AND P2, PT, R17.reuse, RZ, PT ;  /* 0x000000ff1100720c */ /* 0x040fe20003f41270 */
[----:B------:R-:W-:-:S04]  /*1430*/  IMAD.WIDE.U32 R18, R17, -0x7829cba9, RZ ;  /* 0x87d6345711127825 */ /* 0x000fc800078e00ff */
        /* <DEDUP_REMOVED lines=68> */
.L_x_38:
[----:B------:R-:W-:Y:S05]  /*1880*/  BSYNC.RECONVERGENT B0 ;  /* 0x0000000000007941 */ /* 0x000fea0003800200 */
.L_x_37:
[----:B------:R-:W-:Y:S01]  /*1890*/  BAR.SYNC.DEFER_BLOCKING 0x0 ;  /* 0x0000000000007b1d */ /* 0x000fe20000010000 */
[----:B------:R-:W-:-:S05]  /*18a0*/  IADD3 R11, PT, PT, R11, 0x4, RZ ;  /* 0x000000040b0b7810 */ /* 0x000fca0007ffe0ff */
[----:B------:R-:W-:Y:S05]  /*18b0*/  BRA.U UP0, `(.L_x_39) ;  /* 0xffffffe9008c7547 */ /* 0x000fea000b83ffff */
.L_x_30:
[----:B------:R-:W2:Y:S02]  /*18c0*/  LDCU UR6, c[0x0][0x3a0] ;  /* 0x00007400ff0677ac */ /* 0x000ea40008000800 */
[----:B--2---:R-:W-:-:S04]  /*18d0*/  ULOP3.LUT UR6, UR6, 0x3, URZ, 0xc0, !UPT ;  /* 0x0000000306067892 */ /* 0x004fc8000f8ec0ff */
[----:B------:R-:W-:-:S09]  /*18e0*/  UISETP.NE.AND UP0, UPT, UR6, URZ, UPT ;  /* 0x000000ff0600728c */ /* 0x000fd2000bf05270 */
[----:B------:R-:W-:Y:S05]  /*18f0*/  BRA.U !UP0, `(.L_x_29) ;  /* 0x0000000508687547 */ /* 0x000fea000b800000 */
[----:B------:R-:W2:Y:S01]  /*1900*/  LDC.64 R10, c[0x0][0x388] ;  /* 0x0000e200ff0a7b82 */ /* 0x000ea20000000a00 */
[----:B------:R-:W-:-:S12]  /*1910*/  UIADD3 UR6, UPT, UPT, -UR6, URZ, URZ ;  /* 0x000000ff06067290 */ /* 0x000fd8000fffe1ff */
.L_x_42:
[----:B01----:R-:W-:Y:S01]  /*1920*/  SHF.R.U32.HI R24, RZ, R9, R2 ;  /* 0x00000009ff187219 */ /* 0x003fe20000011602 */
[----:B------:R-:W-:Y:S01]  /*1930*/  UIADD3 UR6, UPT, UPT, UR6, 0x1, URZ ;  /* 0x0000000106067890 */ /* 0x000fe2000fffe0ff */
[----:B------:R-:W-:Y:S03]  /*1940*/  BSSY.RECONVERGENT B0, `(.L_x_40) ;  /* 0x0000052000007945 */ /* 0x000fe60003800200 */
[----:B------:R-:W-:Y:S01]  /*1950*/  VIADD R15, R24, 0xffffffff ;  /* 0xffffffff180f7836 */ /* 0x000fe20000000000 */
[----:B------:R-:W-:-:S04]  /*1960*/  UISETP.NE.AND UP0, UPT, UR6, URZ, UPT ;  /* 0x000000ff0600728c */ /* 0x000fc8000bf05270 */
[----:B------:R-:W-:-:S05]  /*1970*/  LOP3.LUT P0, R8, R15, RZ, R0, 0xa0, !PT ;  /* 0x000000ff0f087212 */ /* 0x000fca000780a000 */
[----:B------:R-:W-:-:S05]  /*1980*/  IMAD.IADD R25, R5, 0x1, -R8 ;  /* 0x0000000105197824 */ /* 0x000fca00078e0a08 */
[----:B------:R-:W-:-:S05]  /*1990*/  LEA R25, R25, UR4, 0x3 ;  /* 0x0000000419197c11 */ /* 0x000fca000f8e18ff */
[----:B------:R-:W-:Y:S01]  /*19a0*/  IMAD R24, R24, 0x8, R25 ;  /* 0x0000000818187824 */ /* 0x000fe200078e0219 */
        /* <DEDUP_REMOVED lines=48> */
[----:B------:R-:W-:-:S04]  /*1cb0*/  SHF.L.U32 R8, R8, R9, RZ ;  /* 0x0000000908087219 */ /* 0x000fc800000006ff */
[----:B------:R-:W-:-:S05]  /*1cc0*/  SHF.L.U32 R23, R8, UR7, RZ ;  /* 0x0000000708177c19 */ /* 0x000fca00080006ff */
[----:B--2---:R-:W-:-:S05]  /*1cd0*/  IMAD.WIDE.U32 R22, R23, 0x8, R10 ;  /* 0x0000000817167825 */ /* 0x004fca00078e000a */
        /* <DEDUP_REMOVED lines=24> */
.L_x_41:
[----:B------:R-:W-:Y:S05]  /*1e60*/  BSYNC.RECONVERGENT B0 ;  /* 0x0000000000007941 */ /* 0x000fea0003800200 */
.L_x_40:
[----:B------:R-:W-:Y:S01]  /*1e70*/  BAR.SYNC.DEFER_BLOCKING 0x0 ;  /* 0x0000000000007b1d */ /* 0x000fe20000010000 */
[----:B------:R-:W-:-:S05]  /*1e80*/  VIADD R9, R9, 0x1 ;  /* 0x0000000109097836 */ /* 0x000fca0000000000 */
[----:B------:R-:W-:Y:S05]  /*1e90*/  BRA.U UP0, `(.L_x_42) ;  /* 0xfffffff900a07547 */ /* 0x000fea000b83ffff */
.L_x_29:
[----:B------:R-:W3:Y:S01]  /*1ea0*/  LDCU UR4, c[0x0][0x398] ;  /* 0x00007300ff0477ac */ /* 0x000ee20008000800 */
[----:B------:R-:W-:Y:S01]  /*1eb0*/  MOV R0, 0x1 ;  /* 0x0000000100007802 */ /* 0x000fe20000000f00 */
[----:B0-----:R-:W-:Y:S01]  /*1ec0*/  IMAD.MOV.U32 R9, RZ, RZ, RZ ;  /* 0x000000ffff097224 */ /* 0x001fe200078e00ff */
[----:B------:R-:W0:Y:S01]  /*1ed0*/  LDCU UR6, c[0x0][0x3a0] ;  /* 0x00007400ff0677ac */ /* 0x000e220008000800 */
[----:B---3--:R-:W-:-:S04]  /*1ee0*/  USHF.R.U32.HI UR5, URZ, UR5, UR4 ;  /* 0x00000005ff057299 */ /* 0x008fc80008011604 */
[----:B0-----:R-:W-:-:S06]  /*1ef0*/  USHF.R.U32.HI UR5, URZ, UR6, UR5 ;  /* 0x00000006ff057299 */ /* 0x001fcc0008011605 */
[----:B------:R-:W-:-:S05]  /*1f00*/  IMAD R8, R3, UR5, RZ ;  /* 0x0000000503087c24 */ /* 0x000fca000f8e02ff */
[----:B------:R-:W-:-:S13]  /*1f10*/  ISETP.NE.AND P0, PT, R8, RZ, PT ;  /* 0x000000ff0800720c */ /* 0x000fda0003f05270 */
[----:B------:R-:W-:Y:S05]  /*1f20*/  @!P0 BRA `(.L_x_43) ;  /* 0x0000000000908947 */ /* 0x000fea0003800000 */
[----:B------:R-:W0:Y:S01]  /*1f30*/  LDC.64 R2, c[0x0][0x390] ;  /* 0x0000e400ff027b82 */ /* 0x000e220000000a00 */
[----:B------:R-:W-:Y:S02]  /*1f40*/  IMAD.MOV.U32 R0, RZ, RZ, 0x1 ;  /* 0x00000001ff007424 */ /* 0x000fe400078e00ff */
[----:B------:R-:W-:Y:S02]  /*1f50*/  IMAD.MOV.U32 R9, RZ, RZ, RZ ;  /* 0x000000ffff097224 */ /* 0x000fe400078e00ff */
[----:B-1----:R-:W-:-:S07]  /*1f60*/  IMAD.MOV.U32 R15, RZ, RZ, RZ ;  /* 0x000000ffff0f7224 */ /* 0x002fce00078e00ff */
.L_x_45:
[C---:B--2---:R-:W-:Y:S02]  /*1f70*/  LOP3.LUT R10, R8.reuse, 0x1, RZ, 0xc0, !PT ;  /* 0x00000001080a7812 */ /* 0x044fe400078ec0ff */
[----:B------:R-:W-:Y:S02]  /*1f80*/  ISETP.GT.U32.AND P0, PT, R8, 0x1, PT ;  /* 0x000000010800780c */ /* 0x000fe40003f04070 */
[----:B------:R-:W-:Y:S02]  /*1f90*/  ISETP.NE.U32.AND P1, PT, R10, 0x1, PT ;  /* 0x000000010a00780c */ /* 0x000fe40003f25070 */
[----:B------:R-:W-:-:S11]  /*1fa0*/  SHF.R.U32.HI R8, RZ, 0x1, R8 ;  /* 0x00000001ff087819 */ /* 0x000fd60000011608 */
[----:B------:R-:W-:Y:S05]  /*1fb0*/  @P1 BRA `(.L_x_44) ;  /* 0x0000000000641947 */ /* 0x000fea0003800000 */
        /* <DEDUP_REMOVED lines=25> */
.L_x_44:
[----:B------:R-:W-:Y:S01]  /*2150*/  VIADD R15, R15, 0x1 ;  /* 0x000000010f0f7836 */ /* 0x000fe20000000000 */
[----:B------:R-:W-:Y:S06]  /*2160*/  @P0 BRA `(.L_x_45) ;  /* 0xfffffffc00800947 */ /* 0x000fec000383ffff */
.L_x_43:
[----:B------:R-:W3:Y:S01]  /*2170*/  LDCU UR4, c[0x0][0x3a0] ;  /* 0x00007400ff0477ac */ /* 0x000ee20008000800 */
[----:B0-----:R-:W0:Y:S01]  /*2180*/  BREV R2, R5 ;  /* 0x0000000500027301 */ /* 0x001e220000000000 */
[----:B------:R-:W-:Y:S01]  /*2190*/  BSSY.RECONVERGENT B0, `(.L_x_46) ;  /* 0x000003b000007945 */ /* 0x000fe20003800200 */
[----:B------:R-:W-:Y:S02]  /*21a0*/  IMAD.MOV.U32 R3, RZ, RZ, 0x1 ;  /* 0x00000001ff037424 */ /* 0x000fe400078e00ff */
[----:B------:R-:W-:Y:S01]  /*21b0*/  IMAD.MOV.U32 R21, RZ, RZ, RZ ;  /* 0x000000ffff157224 */ /* 0x000fe200078e00ff */
[----:B---3--:R-:W-:-:S06]  /*21c0*/  UIADD3 UR4, UPT, UPT, -UR4, 0x20, URZ ;  /* 0x0000002004047890 */ /* 0x008fcc000fffe1ff */
[----:B0-----:R-:W-:-:S04]  /*21d0*/  SHF.R.U32.HI R22, RZ, UR4, R2 ;  /* 0x00000004ff167c19 */ /* 0x001fc80008011602 */
[----:B------:R-:W-:-:S13]  /*21e0*/  ISETP.NE.AND P0, PT, R22, RZ, PT ;  /* 0x000000ff1600720c */ /* 0x000fda0003f05270 */
[----:B------:R-:W-:Y:S05]  /*21f0*/  @!P0 BRA `(.L_x_47) ;  /* 0x0000000000d08947 */ /* 0x000fea0003800000 */
[----:B------:R-:W-:Y:S01]  /*2200*/  IMAD.MOV.U32 R3, RZ, RZ, 0x1 ;  /* 0x00000001ff037424 */ /* 0x000fe200078e00ff */
[----:B------:R-:W-:Y:S01]  /*2210*/  MOV R8, R0 ;  /* 0x0000000000087202 */ /* 0x000fe20000000f00 */
[----:B------:R-:W-:Y:S02]  /*2220*/  IMAD.MOV.U32 R21, RZ, RZ, RZ ;  /* 0x000000ffff157224 */ /* 0x000fe400078e00ff */
[----:B------:R-:W-:-:S07]  /*2230*/  IMAD.MOV.U32 R2, RZ, RZ, R9 ;  /* 0x000000ffff027224 */ /* 0x000fce00078e0009 */
.L_x_50:
[-C--:B-1----:R-:W-:Y:S01]  /*2240*/  IMAD R15, R2, R8.reuse, RZ ;  /* 0x00000008020f7224 */ /* 0x082fe200078e02ff */
[----:B------:R-:W-:Y:S01]  /*2250*/  BSSY.RECONVERGENT B1, `(.L_x_48) ;  /* 0x000002b000017945 */ /* 0x000fe20003800200 */
[----:B--2---:R-:W-:-:S04]  /*2260*/  IMAD.WIDE.U32 R10, R8, R8, RZ ;  /* 0x00000008080a7225 */ /* 0x004fc800078e00ff */
[----:B------:R-:W-:Y:S02]  /*2270*/  IMAD R15, R8, R2, R15 ;  /* 0x00000002080f7224 */ /* 0x000fe400078e020f */
[----:B------:R-:W-:-:S04]  /*2280*/  IMAD.WIDE.U32 R16, R10, -0x7829cba9, RZ ;  /* 0x87d634570a107825 */ /* 0x000fc800078e00ff */
[----:B------:R-:W-:-:S04]  /*2290*/  IMAD.IADD R11, R11, 0x1, R15 ;  /* 0x000000010b0b7824 */ /* 0x000fc800078e020f */
        /* <DEDUP_REMOVED lines=38> */
.L_x_49:
[----:B------:R-:W-:Y:S05]  /*2500*/  BSYNC.RECONVERGENT B1 ;  /* 0x0000000000017941 */ /* 0x000fea0003800200 */
.L_x_48:
[----:B------:R-:W-:Y:S01]  /*2510*/  IADD3 R2, PT, PT, R11, -R15, R14 ;  /* 0x8000000f0b027210 */ /* 0x000fe20007ffe00e */
[----:B------:R-:W-:Y:S01]  /*2520*/  IMAD.MOV.U32 R8, RZ, RZ, R10 ;  /* 0x000000ffff087224 */ /* 0x000fe200078e000a */
[----:B------:R-:W-:Y:S06]  /*2530*/  @P0 BRA `(.L_x_50) ;  /* 0xfffffffc00400947 */ /* 0x000fec000383ffff */
.L_x_47:
[----:B------:R-:W-:Y:S05]  /*2540*/  BSYNC.RECONVERGENT B0 ;  /* 0x0000000000007941 */ /* 0x000fea0003800200 */
.L_x_46:
[----:B------:R-:W-:Y:S01]  /*2550*/  VIADD R8, R5, 0x1 ;  /* 0x0000000105087836 */ /* 0x000fe20000000000 */
[----:B------:R-:W-:Y:S01]  /*2560*/  BSSY.RECONVERGENT B0, `(.L_x_51) ;  /* 0x0000035000007945 */ /* 0x000fe20003800200 */
[----:B------:R-:W-:Y:S02]  /*2570*/  IMAD.MOV.U32 R5, RZ, RZ, 0x1 ;  /* 0x00000001ff057424 */ /* 0x000fe400078e00ff */
[----:B-1----:R-:W-:Y:S02]  /*2580*/  IMAD.MOV.U32 R15, RZ, RZ, RZ ;  /* 0x000000ffff0f7224 */ /* 0x002fe400078e00ff */
[----:B------:R-:W0:Y:S02]  /*2590*/  BREV R8, R8 ;  /* 0x0000000800087301 */ /* 0x000e240000000000 */
[----:B0-----:R-:W-:-:S07]  /*25a0*/  SHF.R.U32.HI R2, RZ, UR4, R8 ;  /* 0x00000004ff027c19 */ /* 0x001fce0008011608 */
.L_x_54:
[-C--:B------:R-:W-:Y:S01]  /*25b0*/  IMAD R8, R9, R0.reuse, RZ ;  /* 0x0000000009087224 */ /* 0x080fe200078e02ff */
[----:B------:R-:W-:Y:S01]  /*25c0*/  BSSY.RECONVERGENT B1, `(.L_x_52) ;  /* 0x000002b000017945 */ /* 0x000fe20003800200 */
[----:B--2---:R-:W-:-:S04]  /*25d0*/  IMAD.WIDE.U32 R10, R0, R0, RZ ;  /* 0x00000000000a7225 */ /* 0x004fc800078e00ff */
[----:B------:R-:W-:Y:S01]  /*25e0*/  IMAD R17, R0, R9, R8 ;  /* 0x0000000900117224 */ /* 0x000fe200078e0208 */
[----:B------:R-:W-:Y:S01]  /*25f0*/  LOP3.LUT R8, R2, 0x1, RZ, 0xc0, !PT ;  /* 0x0000000102087812 */ /* 0x000fe200078ec0ff */
[----:B------:R-:W-:-:S03]  /*2600*/  IMAD.WIDE.U32 R18, R10, -0x7829cba9, RZ ;  /* 0x87d634570a127825 */ /* 0x000fc600078e00ff */
[----:B------:R-:W-:Y:S01]  /*2610*/  ISETP.NE.U32.AND P1, PT, R8, 0x1, PT ;  /* 0x000000010800780c */ /* 0x000fe20003f25070 */
[----:B------:R-:W-:-:S04]  /*2620*/  IMAD.IADD R11, R11, 0x1, R17 ;  /* 0x000000010b0b7824 */ /* 0x000fc800078e0211 */
[----:B------:R-:W-:-:S04]  /*2630*/  IMAD.WIDE.U32 R16, R11, -0x7829cba9, RZ ;  /* 0x87d634570b107825 */ /* 0x000fc800078e00ff */
[----:B------:R-:W-:-:S04]  /*2640*/  IMAD.WIDE.U32 R16, P0, R10, 0x49249246, R16 ;  /* 0x492492460a107825 */ /* 0x000fc80007800010 */
[----:B------:R-:W-:Y:S01]  /*2650*/  IMAD.MOV.U32 R22, RZ, RZ, R17 ;  /* 0x000000ffff167224 */ /* 0x000fe200078e0011 */
[----:B------:R-:W-:Y:S02]  /*2660*/  IADD3.X R23, PT, PT, RZ, RZ, RZ, P0, !PT ;  /* 0x000000ffff177210 */ /* 0x000fe400007fe4ff */
[----:B------:R-:W-:-:S05]  /*2670*/  IADD3 RZ, P0, PT, R19, R16, RZ ;  /* 0x0000001013ff7210 */ /* 0x000fca0007f1e0ff */
        /* <DEDUP_REMOVED lines=31> */
.L_x_53:
[----:B------:R-:W-:Y:S05]  /*2870*/  BSYNC.RECONVERGENT B1 ;  /* 0x0000000000017941 */ /* 0x000fea0003800200 */
.L_x_52:
[----:B------:R-:W-:Y:S01]  /*2880*/  IADD3 R9, PT, PT, R11, -R17, R8 ;  /* 0x800000110b097210 */ /* 0x000fe20007ffe008 */
[----:B------:R-:W-:Y:S01]  /*2890*/  IMAD.MOV.U32 R0, RZ, RZ, R10 ;  /* 0x000000ffff007224 */ /* 0x000fe200078e000a */
[----:B------:R-:W-:Y:S06]  /*28a0*/  @P0 BRA `(.L_x_54) ;  /* 0xfffffffc00400947 */ /* 0x000fec000383ffff */
[----:B------:R-:W-:Y:S05]  /*28b0*/  BSYNC.RECONVERGENT B0 ;  /* 0x0000000000007941 */ /* 0x000fea0003800200 */
.L_x_51:
[----:B------:R-:W0:Y:S02]  /*28c0*/  LDS.128 R8, [R4] ;  /* 0x0000000004087984 */ /* 0x000e240000000c00 */
[----:B0-----:R-:W-:Y:S02]  /*28d0*/  IMAD R0, R9, R3, RZ ;  /* 0x0000000309007224 */ /* 0x001fe400078e02ff */
[----:B------:R-:W-:Y:S02]  /*28e0*/  IMAD R11, R11, R5, RZ ;  /* 0x000000050b0b7224 */ /* 0x000fe400078e02ff */
[----:B------:R-:W-:-:S04]  /*28f0*/  IMAD.WIDE.U32 R2, R8, R3, RZ ;  /* 0x0000000308027225 */ /* 0x000fc800078e00ff */
[----:B------:R-:W-:Y:S02]  /*2900*/  IMAD R21, R8, R21, R0 ;  /* 0x0000001508157224 */ /* 0x000fe400078e0200 */
[----:B------:R-:W-:-:S03]  /*2910*/  IMAD.WIDE.U32 R8, R10, R5, RZ ;  /* 0x000000050a087225 */ /* 0x000fc600078e00ff */
[----:B------:R-:W-:Y:S01]  /*2920*/  IADD3 R3, PT, PT, R3, R21, RZ ;  /* 0x0000001503037210 */ /* 0x000fe20007ffe0ff */
[----:B------:R-:W-:Y:S02]  /*2930*/  IMAD R11, R10, R15, R11 ;  /* 0x0000000f0a0b7224 */ /* 0x000fe400078e020b */
[----:B------:R-:W-:-:S04]  /*2940*/  IMAD.WIDE.U32 R4, R2, -0x7829cba9, RZ ;  /* 0x87d6345702047825 */ /* 0x000fc800078e00ff */
[----:B------:R-:W-:Y:S02]  /*2950*/  IMAD.IADD R9, R9, 0x1, R11 ;  /* 0x0000000109097824 */ /* 0x000fe400078e020b */
[----:B------:R-:W-:-:S04]  /*2960*/  IMAD.WIDE.U32 R10, R3, -0x7829cba9, RZ ;  /* 0x87d63457030a7825 */ /* 0x000fc800078e00ff */
[----:B------:R-:W-:-:S04]  /*2970*/  IMAD.WIDE.U32 R14, R9, -0x7829cba9, RZ ;  /* 0x87d63457090e7825 */ /* 0x000fc800078e00ff */
[----:B------:R-:W-:-:S04]  /*2980*/  IMAD.WIDE.U32 R10, P0, R2, 0x49249246, R10 ;  /* 0x49249246020a7825 */ /* 0x000fc8000780000a */
[----:B------:R-:W-:-:S04]  /*2990*/  IMAD.WIDE.U32 R18, P1, R8, 0x49249246, R14 ;  /* 0x4924924608127825 */ /* 0x000fc8000782000e */
[----:B------:R-:W-:-:S04]  /*29a0*/  IMAD.WIDE.U32 R16, R8, -0x7829cba9, RZ ;  /* 0x87d6345708107825 */ /* 0x000fc800078e00ff */
[----:B------:R-:W-:Y:S01]  /*29b0*/  IMAD.X R15, RZ, RZ, RZ, P0 ;  /* 0x000000ffff0f7224 */ /* 0x000fe200000e06ff */
[----:B------:R-:W-:Y:S01]  /*29c0*/  IADD3 RZ, P0, PT, R5, R10, RZ ;  /* 0x0000000a05ff7210 */ /* 0x000fe20007f1e0ff */
[----:B------:R-:W-:Y:S01]  /*29d0*/  IMAD.X R21, RZ, RZ, RZ, P1 ;  /* 0x000000ffff157224 */ /* 0x000fe200008e06ff */
[----:B------:R-:W-:Y:S01]  /*29e0*/  IADD3 RZ, P1, PT, R17, R18, RZ ;  /* 0x0000001211ff7210 */ /* 0x000fe20007f3e0ff */
[----:B------:R-:W-:Y:S02]  /*29f0*/  IMAD.MOV.U32 R14, RZ, RZ, R11 ;  /* 0x000000ffff0e7224 */ /* 0x000fe400078e000b */
[----:B------:R-:W-:Y:S02]  /*2a00*/  IMAD.MOV.U32 R20, RZ, RZ, R19 ;  /* 0x000000ffff147224 */ /* 0x000fe400078e0013 */
[C---:B------:R-:W-:Y:S01]  /*2a10*/  IMAD.WIDE.U32.X R4, R3.reuse, 0x49249246, R14, P0 ;  /* 0x4924924603047825 */ /* 0x040fe200000e040e */
[----:B------:R-:W-:-:S03]  /*2a20*/  ISETP.LT.AND P0, PT, R3, RZ, PT ;  /* 0x000000ff0300720c */ /* 0x000fc60003f01270 */
[----:B------:R-:W-:Y:S01]  /*2a30*/  IMAD.WIDE.U32.X R10, R9, 0x49249246, R20, P1 ;  /* 0x49249246090a7825 */ /* 0x000fe200008e0414 */
[----:B------:R-:W-:Y:S02]  /*2a40*/  IADD3 R15, P2, PT, R4, 0x7829cba9, RZ ;  /* 0x7829cba9040f7810 */ /* 0x000fe40007f5e0ff */
[----:B------:R-:W-:Y:S02]  /*2a50*/  IADD3 R19, P1, PT, R10, 0x7829cba9, RZ ;  /* 0x7829cba90a137810 */ /* 0x000fe40007f3e0ff */
[----:B------:R-:W-:Y:S02]  /*2a60*/  IADD3.X R17, PT, PT, R5, -0x49249247, RZ, P2, !PT ;  /* 0xb6db6db905117810 */ /* 0x000fe400017fe4ff */
[----:B------:R-:W-:Y:S02]  /*2a70*/  ISETP.LT.AND P2, PT, R9, RZ, PT ;  /* 0x000000ff0900720c */ /* 0x000fe40003f41270 */
[----:B------:R-:W-:Y:S02]  /*2a80*/  IADD3.X R21, PT, PT, R11, -0x49249247, RZ, P1, !PT ;  /* 0xb6db6db90b157810 */ /* 0x000fe40000ffe4ff */
[----:B------:R-:W-:-:S02]  /*2a90*/  SEL R4, R15, R4, P0 ;  /* 0x000000040f047207 */ /* 0x000fc40000000000 */
[----:B------:R-:W-:Y:S02]  /*2aa0*/  SEL R14, R17, R5, P0 ;  /* 0x00000005110e7207 */ /* 0x000fe40000000000 */
[----:B------:R-:W-:Y:S02]  /*2ab0*/  SEL R5, R19, R10, P2 ;  /* 0x0000000a13057207 */ /* 0x000fe40001000000 */
[----:B------:R-:W-:Y:S02]  /*2ac0*/  SEL R0, R21, R11, P2 ;  /* 0x0000000b15007207 */ /* 0x000fe40001000000 */
[----:B------:R-:W-:Y:S02]  /*2ad0*/  SHF.R.S64 R11, R4, 0x1b, R14 ;  /* 0x0000001b040b7819 */ /* 0x000fe4000000100e */
[----:B------:R-:W-:Y:S02]  /*2ae0*/  SHF.R.S64 R5, R5, 0x1b, R0 ;  /* 0x0000001b05057819 */ /* 0x000fe40000001000 */
[----:B------:R-:W-:-:S02]  /*2af0*/  LEA.HI R11, P0, R14, R11, RZ, 0x1 ;  /* 0x0000000b0e0b7211 */ /* 0x000fc400078108ff */
[----:B------:R-:W-:Y:S02]  /*2b00*/  LEA.HI R5, P1, R0, R5, RZ, 0x1 ;  /* 0x0000000500057211 */ /* 0x000fe400078308ff */
[----:B------:R-:W-:Y:S01]  /*2b10*/  LEA.HI.X.SX32 R4, R14, RZ, 0x5, P0 ;  /* 0x000000ff0e047211 */ /* 0x000fe200000f2eff */
[----:B------:R-:W-:Y:S01]  /*2b20*/  IMAD.WIDE.U32 R2, R11, -0x1c000001, R2 ;  /* 0xe3ffffff0b027825 */ /* 0x000fe200078e0002 */
[----:B------:R-:W-:-:S03]  /*2b30*/  LEA.HI.X.SX32 R0, R0, RZ, 0x5, P1 ;  /* 0x000000ff00007211 */ /* 0x000fc600008f2eff */
[----:B------:R-:W-:Y:S02]  /*2b40*/  IMAD R4, R4, -0x1c000001, RZ ;  /* 0xe3ffffff04047824 */ /* 0x000fe400078e02ff */
[----:B------:R-:W-:-:S03]  /*2b50*/  IMAD.WIDE.U32 R8, R5, -0x1c000001, R8 ;  /* 0xe3ffffff05087825 */ /* 0x000fc600078e0008 */
[----:B------:R-:W-:Y:S01]  /*2b60*/  IADD3 R3, PT, PT, R3, -R11, R4 ;  /* 0x8000000b03037210 */ /* 0x000fe20007ffe004 */
[----:B------:R-:W-:-:S04]  /*2b70*/  IMAD R0, R0, -0x1c000001, RZ ;  /* 0xe3ffffff00007824 */ /* 0x000fc800078e02ff */
[----:B------:R-:W-:Y:S01]  /*2b80*/  STG.E.64 desc[UR10][R6.64], R2 ;  /* 0x0000000206007986 */ /* 0x000fe2000c101b0a */
[----:B------:R-:W-:-:S05]  /*2b90*/  IADD3 R9, PT, PT, R9, -R5, R0 ;  /* 0x8000000509097210 */ /* 0x000fca0007ffe000 */
[----:B------:R-:W-:Y:S01]  /*2ba0*/  STG.E.64 desc[UR10][R12.64], R8 ;  /* 0x000000080c007986 */ /* 0x000fe2000c101b0a */
[----:B------:R-:W-:Y:S05]  /*2bb0*/  EXIT ;  /* 0x000000000000794d */ /* 0x000fea0003800000 */
.L_x_55:
        /* <DEDUP_REMOVED lines=12> */
.L_x_57:


//--------------------- .nv.shared._Z15SSIP_NTT_stage2PxS_S_jjjj --------------------------
	.section	.nv.shared._Z15SSIP_NTT_stage2PxS_S_jjjj,"aw",@nobits
	.sectionflags	@""
	.align	16
	.zero		1024


//--------------------- .nv.shared.reserved.0     --------------------------
	.section	.nv.shared.reserved.0,"aw",@nobits
	.weak		__nv_reservedSMEM_offset_0_alias
	.size		__nv_reservedSMEM_offset_0_alias, 0, 64
	.other		__nv_reservedSMEM_offset_0_alias,@"STO_CUDA_RESERVED_SHARED STV_DEFAULT"
__nv_reservedSMEM_offset_0_alias:
	.zero		0
	.zero		64


//--------------------- .nv.shared._Z15SSIP_NTT_stage1PxS_S_jjjj --------------------------
	.section	.nv.shared._Z15SSIP_NTT_stage1PxS_S_jjjj,"aw",@nobits
	.sectionflags	@""
	.align	16
	.zero		1024


//--------------------- .nv.constant0._Z15SSIP_NTT_stage2PxS_S_jjjj --------------------------
	.section	.nv.constant0._Z15SSIP_NTT_stage2PxS_S_jjjj,"a",@progbits
	.sectionflags	@""
	.align	4
.nv.constant0._Z15SSIP_NTT_stage2PxS_S_jjjj:
	.zero		936


//--------------------- .nv.constant0._Z15SSIP_NTT_stage1PxS_S_jjjj --------------------------
	.section	.nv.constant0._Z15SSIP_NTT_stage1PxS_S_jjjj,"a",@progbits
	.sectionflags	@""
	.align	4
.nv.constant0._Z15SSIP_NTT_stage1PxS_S_jjjj:
	.zero		936


//--------------------- SYMBOLS --------------------------

	.type		.nv.reservedSmem.offset0,@object
	.size		.nv.reservedSmem.offset0,0x4
	.type		.nv.reservedSmem.cap,@object
	.size		.nv.reservedSmem.cap,0x4
